	.target	sm_90a

	.elftype	@"ET_EXEC"


//--------------------- .note.nv.tkinfo           --------------------------
	.section	.note.nv.tkinfo,"",@"SHT_NOTE"
	.sectionflags	@"SHF_NOTE_NV_TKINFO"
	.tkinfo
        /*0018*/ 	.word	0x00000002
        /*0030*/ 	.string	""
        /*0030*/ 	.string	"ptxas"
        /*0030*/ 	.string	"Cuda compilation tools, release 13.0, V13.0.88"
        /*0030*/ 	.string	"Build cuda_13.0.r13.0/compiler.36424714_0"
        /*0030*/ 	.string	"-v  -suppress-debug-info  -lineinfo  -arch sm_90a "



//--------------------- .note.nv.cuinfo           --------------------------
	.section	.note.nv.cuinfo,"",@"SHT_NOTE"
	.sectionflags	@"SHF_NOTE_NV_CUINFO"
        /*0018*/ 	.short	0x0002
        /*001a*/ 	.short	0x005a
        /*001c*/ 	.short	0x0082
	.zero		2


//--------------------- .nv.info                  --------------------------
	.section	.nv.info,"",@"SHT_CUDA_INFO"
	.align	4


	//----- nvinfo : EIATTR_REGCOUNT
	.align		4
        /*0000*/ 	.byte	0x04, 0x2f
        /*0002*/ 	.short	(.L_1 - .L_0)
	.align		4
.L_0:
        /*0004*/ 	.word	index@(gluon_wgmma)
        /*0008*/ 	.word	0x0000009a


	//----- nvinfo : EIATTR_FRAME_SIZE
	.align		4
.L_1:
        /*000c*/ 	.byte	0x04, 0x11
        /*000e*/ 	.short	(.L_3 - .L_2)
	.align		4
.L_2:
        /*0010*/ 	.word	index@(gluon_wgmma)
        /*0014*/ 	.word	0x00000000


	//----- nvinfo : EIATTR_MIN_STACK_SIZE
	.align		4
.L_3:
        /*0018*/ 	.byte	0x04, 0x12
        /*001a*/ 	.short	(.L_5 - .L_4)
	.align		4
.L_4:
        /*001c*/ 	.word	index@(gluon_wgmma)
        /*0020*/ 	.word	0x00000000
.L_5:


//--------------------- .nv.compat                --------------------------
	.section	.nv.compat,"",@"SHT_CUDA_COMPAT_INFO"
	.align	4
        /*0000*/ 	.byte	0x02, 0x09, 0x01, 0x00, 0x02, 0x02, 0x04, 0x00, 0x02, 0x05, 0x05, 0x00, 0x03, 0x07, 0x01, 0x01
        /*0010*/ 	.byte	0x02, 0x03, 0x03, 0x00, 0x02, 0x06, 0x01, 0x00, 0x04, 0x0b, 0x08, 0x00, 0x00, 0x00, 0x00, 0x00
        /*0020*/ 	.byte	0x00, 0x00, 0x00, 0x00


//--------------------- .nv.info.gluon_wgmma      --------------------------
	.section	.nv.info.gluon_wgmma,"",@"SHT_CUDA_INFO"
	.sectionflags	@""
	.align	4


	//----- nvinfo : EIATTR_CUDA_API_VERSION
	.align		4
        /*0000*/ 	.byte	0x04, 0x37
        /*0002*/ 	.short	(.L_7 - .L_6)
.L_6:
        /*0004*/ 	.word	0x00000082


	//----- nvinfo : EIATTR_KPARAM_INFO
	.align		4
.L_7:
        /*0008*/ 	.byte	0x04, 0x17
        /*000a*/ 	.short	(.L_9 - .L_8)
.L_8:
        /*000c*/ 	.word	0x00000000
        /*0010*/ 	.short	0x000a
        /*0012*/ 	.short	0x0048
        /*0014*/ 	.byte	0x00, 0xf4, 0x21, 0x00


	//----- nvinfo : EIATTR_KPARAM_INFO
	.align		4
.L_9:
        /*0018*/ 	.byte	0x04, 0x17
        /*001a*/ 	.short	(.L_11 - .L_10)
.L_10:
        /*001c*/ 	.word	0x00000000
        /*0020*/ 	.short	0x0009
        /*0022*/ 	.short	0x0040
        /*0024*/ 	.byte	0x00, 0xf4, 0x21, 0x00


	//----- nvinfo : EIATTR_KPARAM_INFO
	.align		4
.L_11:
        /*0028*/ 	.byte	0x04, 0x17
        /*002a*/ 	.short	(.L_13 - .L_12)
.L_12:
        /*002c*/ 	.word	0x00000000
        /*0030*/ 	.short	0x0008
        /*0032*/ 	.short	0x0038
        /*0034*/ 	.byte	0x00, 0xf0, 0x21, 0x00


	//----- nvinfo : EIATTR_KPARAM_INFO
	.align		4
.L_13:
        /*0038*/ 	.byte	0x04, 0x17
        /*003a*/ 	.short	(.L_15 - .L_14)
.L_14:
        /*003c*/ 	.word	0x00000000
        /*0040*/ 	.short	0x0007
        /*0042*/ 	.short	0x0030
        /*0044*/ 	.byte	0x00, 0xf0, 0x21, 0x00


	//----- nvinfo : EIATTR_KPARAM_INFO
	.align		4
.L_15:
        /*0048*/ 	.byte	0x04, 0x17
        /*004a*/ 	.short	(.L_17 - .L_16)
.L_16:
        /*004c*/ 	.word	0x00000000
        /*0050*/ 	.short	0x0006
        /*0052*/ 	.short	0x0028
        /*0054*/ 	.byte	0x00, 0xf0, 0x21, 0x00


	//----- nvinfo : EIATTR_KPARAM_INFO
	.align		4
.L_17:
        /*0058*/ 	.byte	0x04, 0x17
        /*005a*/ 	.short	(.L_19 - .L_18)
.L_18:
        /*005c*/ 	.word	0x00000000
        /*0060*/ 	.short	0x0005
        /*0062*/ 	.short	0x0020
        /*0064*/ 	.byte	0x00, 0xf0, 0x11, 0x00


	//----- nvinfo : EIATTR_KPARAM_INFO
	.align		4
.L_19:
        /*0068*/ 	.byte	0x04, 0x17
        /*006a*/ 	.short	(.L_21 - .L_20)
.L_20:
        /*006c*/ 	.word	0x00000000
        /*0070*/ 	.short	0x0004
        /*0072*/ 	.short	0x001c
        /*0074*/ 	.byte	0x00, 0xf0, 0x11, 0x00


	//----- nvinfo : EIATTR_KPARAM_INFO
	.align		4
.L_21:
        /*0078*/ 	.byte	0x04, 0x17
        /*007a*/ 	.short	(.L_23 - .L_22)
.L_22:
        /*007c*/ 	.word	0x00000000
        /*0080*/ 	.short	0x0003
        /*0082*/ 	.short	0x0018
        /*0084*/ 	.byte	0x00, 0xf0, 0x11, 0x00


	//----- nvinfo : EIATTR_KPARAM_INFO
	.align		4
.L_23:
        /*0088*/ 	.byte	0x04, 0x17
        /*008a*/ 	.short	(.L_25 - .L_24)
.L_24:
        /*008c*/ 	.word	0x00000000
        /*0090*/ 	.short	0x0002
        /*0092*/ 	.short	0x0010
        /*0094*/ 	.byte	0x00, 0xf4, 0x21, 0x00


	//----- nvinfo : EIATTR_KPARAM_INFO
	.align		4
.L_25:
        /*0098*/ 	.byte	0x04, 0x17
        /*009a*/ 	.short	(.L_27 - .L_26)
.L_26:
        /*009c*/ 	.word	0x00000000
        /*00a0*/ 	.short	0x0001
        /*00a2*/ 	.short	0x0008
        /*00a4*/ 	.byte	0x00, 0xf4, 0x21, 0x00


	//----- nvinfo : EIATTR_KPARAM_INFO
	.align		4
.L_27:
        /*00a8*/ 	.byte	0x04, 0x17
        /*00aa*/ 	.short	(.L_29 - .L_28)
.L_28:
        /*00ac*/ 	.word	0x00000000
        /*00b0*/ 	.short	0x0000
        /*00b2*/ 	.short	0x0000
        /*00b4*/ 	.byte	0x00, 0xf4, 0x21, 0x00


	//----- nvinfo : EIATTR_SPARSE_MMA_MASK
	.align		4
.L_29:
        /*00b8*/ 	.byte	0x03, 0x50
        /*00ba*/ 	.short	0x0000


	//----- nvinfo : EIATTR_MAXREG_COUNT
	.align		4
        /*00bc*/ 	.byte	0x03, 0x1b
        /*00be*/ 	.short	0x00ff


	//----- nvinfo : EIATTR_NUM_BARRIERS
	.align		4
        /*00c0*/ 	.byte	0x02, 0x4c
        /*00c2*/ 	.byte	0x01
	.zero		1


	//----- nvinfo : EIATTR_MERCURY_ISA_VERSION
	.align		4
        /*00c4*/ 	.byte	0x03, 0x5f
        /*00c6*/ 	.short	0x0101


	//----- nvinfo : EIATTR_INT_WARP_WIDE_INSTR_OFFSETS
	.align		4
        /*00c8*/ 	.byte	0x04, 0x31
        /*00ca*/ 	.short	(.L_31 - .L_30)


	//   ....[0]....
.L_30:
        /*00cc*/ 	.word	0x00001580


	//   ....[1]....
        /*00d0*/ 	.word	0x000015a0


	//   ....[2]....
        /*00d4*/ 	.word	0x000015b0


	//   ....[3]....
        /*00d8*/ 	.word	0x00001690


	//   ....[4]....
        /*00dc*/ 	.word	0x00001c70


	//   ....[5]....
        /*00e0*/ 	.word	0x00001c80


	//   ....[6]....
        /*00e4*/ 	.word	0x00001d00


	//   ....[7]....
        /*00e8*/ 	.word	0x00001d10


	//   ....[8]....
        /*00ec*/ 	.word	0x00002340


	//   ....[9]....
        /*00f0*/ 	.word	0x00002380


	//----- nvinfo : EIATTR_COOP_GROUP_MASK_REGIDS
	.align		4
.L_31:
        /*00f4*/ 	.byte	0x04, 0x29
        /*00f6*/ 	.short	(.L_33 - .L_32)


	//   ....[0]....
.L_32:
        /*00f8*/ 	.word	0xffffffff


	//   ....[1]....
        /*00fc*/ 	.word	0xffffffff


	//   ....[2]....
        /*0100*/ 	.word	0xffffffff


	//----- nvinfo : EIATTR_COOP_GROUP_INSTR_OFFSETS
	.align		4
.L_33:
        /*0104*/ 	.byte	0x04, 0x28
        /*0106*/ 	.short	(.L_35 - .L_34)


	//   ....[0]....
.L_34:
        /*0108*/ 	.word	0x00000140


	//   ....[1]....
        /*010c*/ 	.word	0x000006e0


	//   ....[2]....
        /*0110*/ 	.word	0x00000cb0


	//----- nvinfo : EIATTR_MBARRIER_INSTR_OFFSETS
	.align		4
.L_35:
        /*0114*/ 	.byte	0x04, 0x39
        /*0116*/ 	.short	(.L_37 - .L_36)


	//   ....[0]....
.L_36:
        /*0118*/ 	.word	0x00001700
        /*011c*/ 	.word	0x000000ff
        /*0120*/ 	.word	0x00007800
        /*0124*/ 	.short	0x0100
        /*0126*/ 	.byte	0x08
	.zero		1


	//   ....[1]....
        /*0128*/ 	.word	0x00001720
        /*012c*/ 	.word	0x000000ff
        /*0130*/ 	.word	0x00007808
        /*0134*/ 	.short	0x0100
        /*0136*/ 	.byte	0x08
	.zero		1


	//   ....[2]....
        /*0138*/ 	.word	0x00001740
        /*013c*/ 	.word	0x000000ff
        /*0140*/ 	.word	0x00007810
        /*0144*/ 	.short	0x0100
        /*0146*/ 	.byte	0x08
	.zero		1


	//   ....[3]....
        /*0148*/ 	.word	0x00001de0
        /*014c*/ 	.word	0x000000ff
        /*0150*/ 	.word	0x00007800
        /*0154*/ 	.short	0x010a
        /*0156*/ 	.byte	0x09
	.zero		1


	//   ....[4]....
        /*0158*/ 	.word	0x000020b0
        /*015c*/ 	.word	0x000000ff
        /*0160*/ 	.word	0x00007800
        /*0164*/ 	.short	0x0108
        /*0166*/ 	.byte	0x08
	.zero		1


	//   ....[5]....
        /*0168*/ 	.word	0x00002190
        /*016c*/ 	.word	0x000000ff
        /*0170*/ 	.word	0x00007808
        /*0174*/ 	.short	0x0108
        /*0176*/ 	.byte	0x08
	.zero		1


	//   ....[6]....
        /*0178*/ 	.word	0x00002270
        /*017c*/ 	.word	0x000000ff
        /*0180*/ 	.word	0x00007810
        /*0184*/ 	.short	0x0108
        /*0186*/ 	.byte	0x08
	.zero		1


	//   ....[7]....
        /*0188*/ 	.word	0x00002980
        /*018c*/ 	.word	0x000000ff
        /*0190*/ 	.word	0x00007800
        /*0194*/ 	.short	0x010a
        /*0196*/ 	.byte	0x09
	.zero		1


	//----- nvinfo : EIATTR_NUM_MBARRIERS
	.align		4
.L_37:
        /*0198*/ 	.byte	0x03, 0x38
        /*019a*/ 	.short	0x0003


	//----- nvinfo : EIATTR_EXIT_INSTR_OFFSETS
	.align		4
        /*019c*/ 	.byte	0x04, 0x1c
        /*019e*/ 	.short	(.L_39 - .L_38)


	//   ....[0]....
.L_38:
        /*01a0*/ 	.word	0x00002970


	//----- nvinfo : EIATTR_REQNTID
	.align		4
.L_39:
        /*01a4*/ 	.byte	0x04, 0x10
        /*01a6*/ 	.short	(.L_41 - .L_40)
.L_40:
        /*01a8*/ 	.word	0x00000080
        /*01ac*/ 	.word	0x00000001
        /*01b0*/ 	.word	0x00000001


	//----- nvinfo : EIATTR_CRS_STACK_SIZE
	.align		4
.L_41:
        /*01b4*/ 	.byte	0x04, 0x1e
        /*01b6*/ 	.short	(.L_43 - .L_42)
.L_42:
        /*01b8*/ 	.word	0x00000000


	//----- nvinfo : EIATTR_CBANK_PARAM_SIZE
	.align		4
.L_43:
        /*01bc*/ 	.byte	0x03, 0x19
        /*01be*/ 	.short	0x0050


	//----- nvinfo : EIATTR_PARAM_CBANK
	.align		4
        /*01c0*/ 	.byte	0x04, 0x0a
        /*01c2*/ 	.short	(.L_45 - .L_44)
	.align		4
.L_44:
        /*01c4*/ 	.word	index@(.nv.constant0.gluon_wgmma)
        /*01c8*/ 	.short	0x0210
        /*01ca*/ 	.short	0x0050


	//----- nvinfo : EIATTR_SW_WAR
	.align		4
.L_45:
        /*01cc*/ 	.byte	0x04, 0x36
        /*01ce*/ 	.short	(.L_47 - .L_46)
.L_46:
        /*01d0*/ 	.word	0x00000008
.L_47:


//--------------------- .nv.callgraph             --------------------------
	.section	.nv.callgraph,"",@"SHT_CUDA_CALLGRAPH"
	.align	4
	.sectionentsize	8
	.align		4
        /*0000*/ 	.word	0x00000000
	.align		4
        /*0004*/ 	.word	0xffffffff
	.align		4
        /*0008*/ 	.word	0x00000000
	.align		4
        /*000c*/ 	.word	0xfffffffe
	.align		4
        /*0010*/ 	.word	0x00000000
	.align		4
        /*0014*/ 	.word	0xfffffffd
	.align		4
        /*0018*/ 	.word	0x00000000
	.align		4
        /*001c*/ 	.word	0xfffffffc


//--------------------- .text.gluon_wgmma         --------------------------
	.section	.text.gluon_wgmma,"ax",@progbits
	.align	128
        .global         gluon_wgmma
        .type           gluon_wgmma,@function
        .size           gluon_wgmma,(.L_x_53 - gluon_wgmma)
        .other          gluon_wgmma,@"STO_CUDA_ENTRY STV_DEFAULT"
gluon_wgmma:
.text.gluon_wgmma:
[----:B------:R-:W-:Y:S01]  /*0000*/  LDC R1, c[0x0][0x28] ;  /* 0x00000a00ff017b82 */ /* 0x000fe20000000800 */
[----:B------:R-:W1:Y:S07]  /*0010*/  S2R R0, SR_TID.X ;  /* 0x0000000000007919 */ /* 0x000e6e0000002100 */
[----:B------:R-:W2:Y:S01]  /*0020*/  S2UR UR4, SR_CgaCtaId ;  /* 0x00000000000479c3 */ /* 0x000ea20000008800 */
[----:B------:R-:W-:Y:S01]  /*0030*/  UMOV UR8, 0x400 ;  /* 0x0000040000087882 */ /* 0x000fe20000000000 */
[----:B------:R-:W-:Y:S01]  /*0040*/  ULDC UR6, c[0x0][0xc] ;  /* 0x0000030000067ab9 */ /* 0x000fe20000000800 */
[----:B------:R-:W-:Y:S01]  /*0050*/  ULDC.64 UR32, c[0x0][0x250] ;  /* 0x0000940000207ab9 */ /* 0x000fe20000000a00 */
[----:B------:R-:W-:Y:S04]  /*0060*/  BSSY B0, `(.L_x_0) ;  /* 0x000001e000007945 */ /* 0x000fe80003800000 */
[----:B------:R-:W3:Y:S08]  /*0070*/  LDC R12, c[0x0][0x230] ;  /* 0x00008c00ff0c7b82 */ /* 0x000ef00000000800 */
[----:B------:R-:W-:Y:S08]  /*0080*/  S2UR UR34, SR_CTAID.Y ;  /* 0x00000000002279c3 */ /* 0x000ff00000002600 */
[----:B------:R-:W4:Y:S01]  /*0090*/  S2UR UR5, SR_CTAID.Z ;  /* 0x00000000000579c3 */ /* 0x000f220000002700 */
[----:B--2---:R-:W-:-:S03]  /*00a0*/  ULEA UR8, UR4, UR8, 0x18 ;  /* 0x0000000804087291 */ /* 0x004fc6000f8ec03f */
[----:B------:R-:W-:Y:S01]  /*00b0*/  ULDC UR4, c[0x0][0x10] ;  /* 0x0000040000047ab9 */ /* 0x000fe20000000800 */
[----:B-1----:R-:W-:-:S03]  /*00c0*/  LOP3.LUT R7, R0, 0x7f, RZ, 0xc0, !PT ;  /* 0x0000007f00077812 */ /* 0x002fc600078ec0ff */
[----:B------:R-:W1:Y:S01]  /*00d0*/  S2UR UR35, SR_CTAID.X ;  /* 0x00000000002379c3 */ /* 0x000e620000002500 */
[----:B---3--:R-:W-:Y:S01]  /*00e0*/  VIADD R5, R12, 0xffffffff ;  /* 0xffffffff0c057836 */ /* 0x008fe20000000000 */
[C---:B------:R-:W-:Y:S02]  /*00f0*/  ISETP.GE.U32.AND P0, PT, R7.reuse, 0x20, PT ;  /* 0x000000200700780c */ /* 0x040fe40003f06070 */
[C---:B------:R-:W-:Y:S02]  /*0100*/  ISETP.NE.U32.AND P2, PT, R7.reuse, RZ, PT ;  /* 0x000000ff0700720c */ /* 0x040fe40003f45070 */
[----:B------:R-:W-:Y:S02]  /*0110*/  LEA R4, R7, UR8, 0x2 ;  /* 0x0000000807047c11 */ /* 0x000fe4000f8e10ff */
[----:B------:R-:W2:Y:S07]  /*0120*/  LDC R6, c[0x0][0x228] ;  /* 0x00008a00ff067b82 */ /* 0x000eae0000000800 */
[----:B------:R3:W-:Y:S01]  /*0130*/  @!P0 STS [R4], RZ ;  /* 0x000000ff04008388 */ /* 0x0007e20000000800 */
[----:B------:R-:W-:-:S03]  /*0140*/  NOP ;  /* 0x0000000000007918 */ /* 0x000fc60000000000 */
[----:B------:R3:W-:Y:S01]  /*0150*/  @!P2 STS [UR8+0x20], R5 ;  /* 0x00002005ff00a988 */ /* 0x0007e20008000808 */
[----:B----4-:R-:W-:-:S04]  /*0160*/  UIMAD UR4, UR5, UR4, UR34 ;  /* 0x00000004050472a4 */ /* 0x010fc8000f8e0222 */
[----:B-1----:R-:W-:-:S04]  /*0170*/  UIMAD UR4, UR4, UR6, UR35 ;  /* 0x00000006040472a4 */ /* 0x002fc8000f8e0223 */
[----:B------:R-:W-:Y:S01]  /*0180*/  UIMAD UR5, UR4, 0x180, URZ ;  /* 0x00000180040578a4 */ /* 0x000fe2000f8e023f */
[----:B--2---:R-:W-:Y:S02]  /*0190*/  VIADD R6, R6, 0xffffffff ;  /* 0xffffffff06067836 */ /* 0x004fe40000000000 */
[----:B------:R-:W-:Y:S01]  /*01a0*/  UMOV UR4, URZ ;  /* 0x0000003f00047c82 */ /* 0x000fe20008000000 */
[----:B------:R-:W-:-:S04]  /*01b0*/  UIADD3 UR28, UP0, UR5, UR32, URZ ;  /* 0x00000020051c7290 */ /* 0x000fc8000ff1e03f */
[----:B------:R-:W-:Y:S01]  /*01c0*/  ULEA.HI.X.SX32 UR29, UR5, UR33, 0x1, UP0 ;  /* 0x00000021051d7291 */ /* 0x000fe200080f0e3f */
[----:B---3--:R-:W-:Y:S11]  /*01d0*/  @P2 BRA `(.L_x_1) ;  /* 0x0000000000182947 */ /* 0x008ff60003800000 */
[----:B------:R-:W1:Y:S01]  /*01e0*/  LDS R2, [UR8+0x8] ;  /* 0x00000808ff027984 */ /* 0x000e620008000800 */
[----:B------:R-:W2:Y:S01]  /*01f0*/  LDC.64 R8, c[0x0][0x210] ;  /* 0x00008400ff087b82 */ /* 0x000ea20000000a00 */
[----:B------:R-:W-:Y:S02]  /*0200*/  IMAD.MOV.U32 R3, RZ, RZ, 0x70 ;  /* 0x00000070ff037424 */ /* 0x000fe400078e00ff */
[----:B--2---:R2:W-:Y:S03]  /*0210*/  STS.64 [UR8], R8 ;  /* 0x00000008ff007988 */ /* 0x0045e60008000a08 */
[----:B-1----:R-:W-:-:S05]  /*0220*/  LOP3.LUT R2, R2, 0x10, R3, 0xd8, !PT ;  /* 0x0000001002027812 */ /* 0x002fca00078ed803 */
[----:B------:R2:W-:Y:S02]  /*0230*/  STS [UR8+0x8], R2 ;  /* 0x00000802ff007988 */ /* 0x0005e40008000808 */
.L_x_1:
[----:B------:R-:W-:Y:S05]  /*0240*/  BSYNC B0 ;  /* 0x0000000000007941 */ /* 0x000fea0003800000 */
.L_x_0:
[----:B------:R-:W-:Y:S04]  /*0250*/  BSSY B0, `(.L_x_2) ;  /* 0x000000a000007945 */ /* 0x000fe80003800000 */
[----:B------:R-:W-:Y:S05]  /*0260*/  @P2 BRA `(.L_x_3) ;  /* 0x0000000000202947 */ /* 0x000fea0003800000 */
[----:B--2---:R-:W1:Y:S01]  /*0270*/  LDS R2, [UR8+0x34] ;  /* 0x00003408ff027984 */ /* 0x004e620008000800 */
[----:B------:R-:W-:Y:S02]  /*0280*/  IMAD.MOV.U32 R3, RZ, RZ, 0x1f000000 ;  /* 0x1f000000ff037424 */ /* 0x000fe400078e00ff */
[----:B------:R-:W-:Y:S01]  /*0290*/  @!P2 IMAD.MOV.U32 R8, RZ, RZ, 0xff ;  /* 0x000000ffff08a424 */ /* 0x000fe200078e00ff */
[----:B------:R-:W2:Y:S02]  /*02a0*/  @!P2 LDS R9, [UR8+0x38] ;  /* 0x00003808ff09a984 */ /* 0x000ea40008000800 */
[----:B-1----:R-:W-:Y:S02]  /*02b0*/  LOP3.LUT R2, R2, 0xff000000, R3, 0xb8, !PT ;  /* 0xff00000002027812 */ /* 0x002fe400078eb803 */
[----:B--2---:R-:W-:-:S03]  /*02c0*/  @!P2 LOP3.LUT R3, R9, 0xff, R8, 0xb8, !PT ;  /* 0x000000ff0903a812 */ /* 0x004fc600078eb808 */
[----:B------:R1:W-:Y:S04]  /*02d0*/  STS [UR8+0x34], R2 ;  /* 0x00003402ff007988 */ /* 0x0003e80008000808 */
[----:B------:R1:W-:Y:S02]  /*02e0*/  @!P2 STS [UR8+0x38], R3 ;  /* 0x00003803ff00a988 */ /* 0x0003e40008000808 */
.L_x_3:
[----:B------:R-:W-:Y:S05]  /*02f0*/  BSYNC B0 ;  /* 0x0000000000007941 */ /* 0x000fea0003800000 */
.L_x_2:
[----:B------:R-:W-:Y:S04]  /*0300*/  BSSY B0, `(.L_x_4) ;  /* 0x000000a000007945 */ /* 0x000fe80003800000 */
[----:B------:R-:W-:Y:S05]  /*0310*/  @P2 BRA `(.L_x_5) ;  /* 0x0000000000202947 */ /* 0x000fea0003800000 */
[----:B-12---:R-:W1:Y:S01]  /*0320*/  LDS R2, [UR8+0x1c] ;  /* 0x00001c08ff027984 */ /* 0x006e620008000800 */
[----:B------:R-:W2:Y:S03]  /*0330*/  LDC.64 R10, c[0x0][0x238] ;  /* 0x00008e00ff0a7b82 */ /* 0x000ea60000000a00 */
[----:B------:R3:W-:Y:S01]  /*0340*/  STS [UR8+0x24], R6 ;  /* 0x00002406ff007988 */ /* 0x0007e20008000808 */
[--C-:B--2---:R-:W-:Y:S02]  /*0350*/  SHF.R.U32.HI R9, RZ, 0x4, R11.reuse ;  /* 0x00000004ff097819 */ /* 0x104fe4000001160b */
[----:B------:R-:W-:-:S05]  /*0360*/  SHF.R.U64 R3, R10, 0x4, R11 ;  /* 0x000000040a037819 */ /* 0x000fca000000120b */
[----:B------:R3:W-:Y:S01]  /*0370*/  STS [UR8+0xc], R3 ;  /* 0x00000c03ff007988 */ /* 0x0007e20008000808 */
[----:B-1----:R-:W-:-:S05]  /*0380*/  LOP3.LUT R2, R2, 0xf, R9, 0xb8, !PT ;  /* 0x0000000f02027812 */ /* 0x002fca00078eb809 */
[----:B------:R3:W-:Y:S02]  /*0390*/  STS [UR8+0x1c], R2 ;  /* 0x00001c02ff007988 */ /* 0x0007e40008000808 */
.L_x_5:
[----:B------:R-:W-:Y:S05]  /*03a0*/  BSYNC B0 ;  /* 0x0000000000007941 */ /* 0x000fea0003800000 */
.L_x_4:
[----:B------:R-:W-:Y:S04]  /*03b0*/  BSSY B1, `(.L_x_6) ;  /* 0x000001d000017945 */ /* 0x000fe80003800000 */
[----:B------:R-:W-:Y:S04]  /*03c0*/  BSSY B0, `(.L_x_7) ;  /* 0x0000018000007945 */ /* 0x000fe80003800000 */
[----:B------:R-:W-:Y:S05]  /*03d0*/  @P2 BRA `(.L_x_8) ;  /* 0x00000000001c2947 */ /* 0x000fea0003800000 */
[----:B-123--:R-:W1:Y:S02]  /*03e0*/  LDS R2, [UR8+0x34] ;  /* 0x00003408ff027984 */ /* 0x00ee640008000800 */
[----:B-1----:R-:W-:-:S05]  /*03f0*/  LOP3.LUT R2, R2, 0x7, RZ, 0xb8, !PT ;  /* 0x0000000702027812 */ /* 0x002fca00078eb8ff */
[----:B------:R1:W-:Y:S01]  /*0400*/  STS [UR8+0x34], R2 ;  /* 0x00003402ff007988 */ /* 0x0003e20008000808 */
[----:B------:R-:W-:Y:S05]  /*0410*/  @P2 BRA `(.L_x_9) ;  /* 0x00000000001c2947 */ /* 0x000fea0003800000 */
[----:B-1----:R-:W1:Y:S02]  /*0420*/  LDS R2, [UR8+0x34] ;  /* 0x00003408ff027984 */ /* 0x002e640008000800 */
[----:B-1----:R-:W-:-:S05]  /*0430*/  LOP3.LUT R2, R2, 0x38, RZ, 0xb8, !PT ;  /* 0x0000003802027812 */ /* 0x002fca00078eb8ff */
[----:B------:R4:W-:Y:S02]  /*0440*/  STS [UR8+0x34], R2 ;  /* 0x00003402ff007988 */ /* 0x0009e40008000808 */
.L_x_8:
[----:B------:R-:W-:Y:S05]  /*0450*/  @P2 BRA `(.L_x_10) ;  /* 0x00000000001c2947 */ /* 0x000fea0003800000 */
[----:B-1234-:R-:W1:Y:S02]  /*0460*/  LDS R2, [UR8+0x8] ;  /* 0x00000808ff027984 */ /* 0x01ee640008000800 */
[----:B-1----:R-:W-:-:S05]  /*0470*/  LOP3.LUT R2, R2, 0x780, RZ, 0xb8, !PT ;  /* 0x0000078002027812 */ /* 0x002fca00078eb8ff */
[----:B------:R2:W-:Y:S02]  /*0480*/  STS [UR8+0x8], R2 ;  /* 0x00000802ff007988 */ /* 0x0005e40008000808 */
.L_x_9:
[----:B------:R-:W-:Y:S05]  /*0490*/  @P2 BRA `(.L_x_11) ;  /* 0x0000000000282947 */ /* 0x000fea0003800000 */
[----:B-12---:R-:W1:Y:S02]  /*04a0*/  LDS R2, [UR8+0x8] ;  /* 0x00000808ff027984 */ /* 0x006e640008000800 */
[----:B-1----:R-:W-:-:S05]  /*04b0*/  LOP3.LUT R2, R2, 0x1800, RZ, 0xb8, !PT ;  /* 0x0000180002027812 */ /* 0x002fca00078eb8ff */
[----:B------:R5:W-:Y:S02]  /*04c0*/  STS [UR8+0x8], R2 ;  /* 0x00000802ff007988 */ /* 0x000be40008000808 */
.L_x_10:
[----:B------:R-:W-:Y:S05]  /*04d0*/  @P2 BREAK B0 ;  /* 0x0000000000002942 */ /* 0x000fea0003800000 */
[----:B------:R-:W-:Y:S05]  /*04e0*/  @P2 BRA `(.L_x_12) ;  /* 0x0000000000242947 */ /* 0x000fea0003800000 */
[----:B-1-3--:R-:W1:Y:S01]  /*04f0*/  LDS R3, [UR8+0x8] ;  /* 0x00000808ff037984 */ /* 0x00ae620008000800 */
[----:B--2-45:R-:W-:-:S05]  /*0500*/  IMAD.MOV.U32 R2, RZ, RZ, 0x6000 ;  /* 0x00006000ff027424 */ /* 0x034fca00078e00ff */
[----:B-1----:R-:W-:-:S04]  /*0510*/  LOP3.LUT R2, R3, 0x2000, R2, 0xd8, !PT ;  /* 0x0000200003027812 */ /* 0x002fc800078ed802 */
[----:B------:R-:W-:-:S05]  /*0520*/  LOP3.LUT R2, R2, 0x400000, RZ, 0xb8, !PT ;  /* 0x0040000002027812 */ /* 0x000fca00078eb8ff */
[----:B------:R3:W-:Y:S02]  /*0530*/  STS [UR8+0x8], R2 ;  /* 0x00000802ff007988 */ /* 0x0007e40008000808 */
.L_x_11:
[----:B------:R-:W-:Y:S05]  /*0540*/  BSYNC B0 ;  /* 0x0000000000007941 */ /* 0x000fea0003800000 */
.L_x_7:
[----:B-123--:R-:W1:Y:S02]  /*0550*/  @!P2 LDS R2, [UR8+0x8] ;  /* 0x00000808ff02a984 */ /* 0x00ee640008000800 */
[----:B-1----:R-:W-:-:S05]  /*0560*/  @!P2 LOP3.LUT R2, R2, 0x8000, RZ, 0xb8, !PT ;  /* 0x000080000202a812 */ /* 0x002fca00078eb8ff */
[----:B------:R1:W-:Y:S02]  /*0570*/  @!P2 STS [UR8+0x8], R2 ;  /* 0x00000802ff00a988 */ /* 0x0003e40008000808 */
.L_x_12:
[----:B------:R-:W-:Y:S05]  /*0580*/  BSYNC B1 ;  /* 0x0000000000017941 */ /* 0x000fea0003800000 */
.L_x_6:
[----:B------:R-:W-:Y:S05]  /*0590*/  WARPSYNC.ALL ;  /* 0x0000000000007948 */ /* 0x000fea0003800000 */
[----:B------:R-:W-:Y:S05]  /*05a0*/  @P0 BRA `(.L_x_13) ;  /* 0x0000000000280947 */ /* 0x000fea0003800000 */
[----:B-12345:R-:W1:Y:S01]  /*05b0*/  S2R R2, SR_LANEID ;  /* 0x0000000000027919 */ /* 0x03ee620000000000 */
[----:B------:R-:W-:Y:S05]  /*05c0*/  WARPSYNC.ALL ;  /* 0x0000000000007948 */ /* 0x000fea0003800000 */
[----:B-1----:R-:W-:-:S05]  /*05d0*/  IMAD.SHL.U32 R8, R2, 0x4, RZ ;  /* 0x0000000402087824 */ /* 0x002fca00078e00ff */
[----:B------:R-:W1:Y:S01]  /*05e0*/  LDS R9, [R8+UR8] ;  /* 0x0000000808097984 */ /* 0x000e620008000800 */
[----:B------:R-:W-:-:S05]  /*05f0*/  IADD3 R2, P1, R8, UR28, RZ ;  /* 0x0000001c08027c10 */ /* 0x000fca000ff3e0ff */
[----:B------:R-:W-:-:S05]  /*0600*/  IMAD.X R3, RZ, RZ, UR29, P1 ;  /* 0x0000001dff037e24 */ /* 0x000fca00088e06ff */
[----:B-1----:R1:W2:Y:S01]  /*0610*/  ATOMG.E.EXCH.STRONG.GPU PT, RZ, [R2], R9 ;  /* 0x0000000902ff73a8 */ /* 0x0022a200041ee100 */
[----:B------:R-:W-:-:S04]  /*0620*/  DEPBAR {5,4,3,2,1,0} ;  /* 0x0000003f0000791a */ /* 0x000fc80000000000 */
[----:B------:R1:W-:Y:S01]  /*0630*/  UTMACCTL.IV [UR28] ;  /* 0x000000001c0079b9 */ /* 0x0003e20008000000 */
[----:B------:R-:W-:Y:S01]  /*0640*/  NOP ;  /* 0x0000000000007918 */ /* 0x000fe20000000000 */
.L_x_13:
[----:B------:R-:W-:Y:S05]  /*0650*/  @P0 BRA `(.L_x_14) ;  /* 0x00000000000c0947 */ /* 0x000fea0003800000 */
[----:B------:R0:W-:Y:S01]  /*0660*/  UTMACMDFLUSH ;  /* 0x00000000000079b7 */ /* 0x0001e20000000000 */
[----:B------:R-:W-:Y:S05]  /*0670*/  @P0 BRA `(.L_x_14) ;  /* 0x0000000000040947 */ /* 0x000fea0003800000 */
[----:B------:R-:W-:-:S04]  /*0680*/  DEPBAR.LE SB0, 0x0 ;  /* 0x000080000000791a */ /* 0x000fc80000000000 */
.L_x_14:
[----:B------:R-:W-:Y:S05]  /*0690*/  WARPSYNC.ALL ;  /* 0x0000000000007948 */ /* 0x000fea0003800000 */
[----:B--2---:R-:W-:Y:S06]  /*06a0*/  BAR.SYNC.DEFER_BLOCKING 0x0 ;  /* 0x0000000000007b1d */ /* 0x004fec0000010000 */
[----:B------:R-:W-:Y:S02]  /*06b0*/  BSSY B1, `(.L_x_15) ;  /* 0x000000b000017945 */ /* 0x000fe40003800000 */
[----:B------:R-:W-:Y:S06]  /*06c0*/  BAR.SYNC.DEFER_BLOCKING 0x0 ;  /* 0x0000000000007b1d */ /* 0x000fec0000010000 */
[----:B------:R2:W-:Y:S01]  /*06d0*/  @!P0 STS [R4], RZ ;  /* 0x000000ff04008388 */ /* 0x0005e20000000800 */
[----:B------:R-:W-:Y:S01]  /*06e0*/  NOP ;  /* 0x0000000000007918 */ /* 0x000fe20000000000 */
[----:B------:R-:W-:Y:S05]  /*06f0*/  @P2 BRA `(.L_x_16) ;  /* 0x0000000000182947 */ /* 0x000fea0003800000 */
[----:B-1-345:R-:W1:Y:S01]  /*0700*/  LDS R2, [UR8+0x8] ;  /* 0x00000808ff027984 */ /* 0x03ae620008000800 */
[----:B------:R-:W3:Y:S01]  /*0710*/  LDC.64 R8, c[0x0][0x218] ;  /* 0x00008600ff087b82 */ /* 0x000ee20000000a00 */
[----:B------:R-:W-:Y:S02]  /*0720*/  IMAD.MOV.U32 R3, RZ, RZ, 0x70 ;  /* 0x00000070ff037424 */ /* 0x000fe400078e00ff */
[----:B---3--:R3:W-:Y:S03]  /*0730*/  STS.64 [UR8], R8 ;  /* 0x00000008ff007988 */ /* 0x0087e60008000a08 */
[----:B-1----:R-:W-:-:S05]  /*0740*/  LOP3.LUT R2, R2, 0x10, R3, 0xd8, !PT ;  /* 0x0000001002027812 */ /* 0x002fca00078ed803 */
[----:B------:R3:W-:Y:S02]  /*0750*/  STS [UR8+0x8], R2 ;  /* 0x00000802ff007988 */ /* 0x0007e40008000808 */
.L_x_16:
[----:B-1----:R-:W-:Y:S05]  /*0760*/  BSYNC B1 ;  /* 0x0000000000017941 */ /* 0x002fea0003800000 */
.L_x_15:
[----:B------:R-:W-:Y:S04]  /*0770*/  BSSY B2, `(.L_x_17) ;  /* 0x000000f000027945 */ /* 0x000fe80003800000 */
[----:B------:R-:W-:Y:S04]  /*0780*/  BSSY B1, `(.L_x_18) ;  /* 0x000000c000017945 */ /* 0x000fe80003800000 */
[----:B------:R-:W-:Y:S05]  /*0790*/  @P2 BRA `(.L_x_19) ;  /* 0x0000000000282947 */ /* 0x000fea0003800000 */
[----:B---345:R-:W1:Y:S01]  /*07a0*/  LDS R2, [UR8+0x34] ;  /* 0x00003408ff027984 */ /* 0x038e620008000800 */
[----:B------:R-:W-:Y:S01]  /*07b0*/  IMAD.MOV.U32 R3, RZ, RZ, 0x1f000000 ;  /* 0x1f000000ff037424 */ /* 0x000fe200078e00ff */
[----:B------:R-:W-:Y:S05]  /*07c0*/  @P2 BREAK B1 ;  /* 0x0000000000012942 */ /* 0x000fea0003800000 */
[----:B-1----:R-:W-:-:S05]  /*07d0*/  LOP3.LUT R2, R2, 0xff000000, R3, 0xb8, !PT ;  /* 0xff00000002027812 */ /* 0x002fca00078eb803 */
[----:B------:R1:W-:Y:S01]  /*07e0*/  STS [UR8+0x34], R2 ;  /* 0x00003402ff007988 */ /* 0x0003e20008000808 */
[----:B------:R-:W-:Y:S05]  /*07f0*/  @P2 BRA `(.L_x_20) ;  /* 0x0000000000182947 */ /* 0x000fea0003800000 */
[----:B------:R-:W3:Y:S01]  /*0800*/  LDS R3, [UR8+0x38] ;  /* 0x00003808ff037984 */ /* 0x000ee20008000800 */
[----:B-1----:R-:W-:-:S05]  /*0810*/  IMAD.MOV.U32 R2, RZ, RZ, 0x3f ;  /* 0x0000003fff027424 */ /* 0x002fca00078e00ff */
[----:B---3--:R-:W-:-:S05]  /*0820*/  LOP3.LUT R2, R3, 0xff, R2, 0xb8, !PT ;  /* 0x000000ff03027812 */ /* 0x008fca00078eb802 */
[----:B------:R1:W-:Y:S02]  /*0830*/  STS [UR8+0x38], R2 ;  /* 0x00003802ff007988 */ /* 0x0003e40008000808 */
.L_x_19:
[----:B------:R-:W-:Y:S05]  /*0840*/  BSYNC B1 ;  /* 0x0000000000017941 */ /* 0x000fea0003800000 */
.L_x_18:
[----:B------:R1:W-:Y:S02]  /*0850*/  @!P2 STS [UR8+0x20], R5 ;  /* 0x00002005ff00a988 */ /* 0x0003e40008000808 */
.L_x_20:
[----:B------:R-:W-:Y:S05]  /*0860*/  BSYNC B2 ;  /* 0x0000000000027941 */ /* 0x000fea0003800000 */
.L_x_17:
[----:B------:R-:W-:Y:S05]  /*0870*/  WARPSYNC.ALL ;  /* 0x0000000000007948 */ /* 0x000fea0003800000 */
[----:B-1----:R-:W1:Y:S01]  /*0880*/  LDC R5, c[0x0][0x22c] ;  /* 0x00008b00ff057b82 */ /* 0x002e620000000800 */
[----:B------:R-:W-:Y:S01]  /*0890*/  BSSY B2, `(.L_x_21) ;  /* 0x000000b000027945 */ /* 0x000fe20003800000 */
[----:B-1----:R-:W-:-:S03]  /*08a0*/  VIADD R5, R5, 0xffffffff ;  /* 0xffffffff05057836 */ /* 0x002fc60000000000 */
[----:B------:R-:W-:Y:S05]  /*08b0*/  @P2 BRA `(.L_x_22) ;  /* 0x0000000000202947 */ /* 0x000fea0003800000 */
[----:B---345:R-:W1:Y:S01]  /*08c0*/  LDS R2, [UR8+0x1c] ;  /* 0x00001c08ff027984 */ /* 0x038e620008000800 */
[----:B------:R-:W3:Y:S03]  /*08d0*/  LDC.64 R10, c[0x0][0x240] ;  /* 0x00009000ff0a7b82 */ /* 0x000ee60000000a00 */
[----:B------:R4:W-:Y:S01]  /*08e0*/  STS [UR8+0x24], R5 ;  /* 0x00002405ff007988 */ /* 0x0009e20008000808 */
[--C-:B---3--:R-:W-:Y:S02]  /*08f0*/  SHF.R.U32.HI R9, RZ, 0x4, R11.reuse ;  /* 0x00000004ff097819 */ /* 0x108fe4000001160b */
[----:B------:R-:W-:-:S05]  /*0900*/  SHF.R.U64 R3, R10, 0x4, R11 ;  /* 0x000000040a037819 */ /* 0x000fca000000120b */
[----:B------:R4:W-:Y:S01]  /*0910*/  STS [UR8+0xc], R3 ;  /* 0x00000c03ff007988 */ /* 0x0009e20008000808 */
[----:B-1----:R-:W-:-:S05]  /*0920*/  LOP3.LUT R2, R2, 0xf, R9, 0xb8, !PT ;  /* 0x0000000f02027812 */ /* 0x002fca00078eb809 */
[----:B------:R4:W-:Y:S02]  /*0930*/  STS [UR8+0x1c], R2 ;  /* 0x00001c02ff007988 */ /* 0x0009e40008000808 */
.L_x_22:
[----:B------:R-:W-:Y:S05]  /*0940*/  BSYNC B2 ;  /* 0x0000000000027941 */ /* 0x000fea0003800000 */
.L_x_21:
[----:B------:R-:W-:Y:S04]  /*0950*/  BSSY B3, `(.L_x_23) ;  /* 0x000001d000037945 */ /* 0x000fe80003800000 */
[----:B------:R-:W-:Y:S04]  /*0960*/  BSSY B2, `(.L_x_24) ;  /* 0x0000018000027945 */ /* 0x000fe80003800000 */
[----:B------:R-:W-:Y:S05]  /*0970*/  @P2 BRA `(.L_x_25) ;  /* 0x00000000001c2947 */ /* 0x000fea0003800000 */
[----:B---345:R-:W1:Y:S02]  /*0980*/  LDS R2, [UR8+0x34] ;  /* 0x00003408ff027984 */ /* 0x038e640008000800 */
[----:B-1----:R-:W-:-:S05]  /*0990*/  LOP3.LUT R2, R2, 0x7, RZ, 0xb8, !PT ;  /* 0x0000000702027812 */ /* 0x002fca00078eb8ff */
[----:B------:R1:W-:Y:S01]  /*09a0*/  STS [UR8+0x34], R2 ;  /* 0x00003402ff007988 */ /* 0x0003e20008000808 */
[----:B------:R-:W-:Y:S05]  /*09b0*/  @P2 BRA `(.L_x_26) ;  /* 0x00000000001c2947 */ /* 0x000fea0003800000 */
[----:B-1----:R-:W1:Y:S02]  /*09c0*/  LDS R2, [UR8+0x34] ;  /* 0x00003408ff027984 */ /* 0x002e640008000800 */
[----:B-1----:R-:W-:-:S05]  /*09d0*/  LOP3.LUT R2, R2, 0x38, RZ, 0xb8, !PT ;  /* 0x0000003802027812 */ /* 0x002fca00078eb8ff */
[----:B------:R1:W-:Y:S02]  /*09e0*/  STS [UR8+0x34], R2 ;  /* 0x00003402ff007988 */ /* 0x0003e40008000808 */
.L_x_25:
[----:B------:R-:W-:Y:S05]  /*09f0*/  @P2 BRA `(.L_x_27) ;  /* 0x00000000001c2947 */ /* 0x000fea0003800000 */
[----:B-1-345:R-:W1:Y:S02]  /*0a00*/  LDS R2, [UR8+0x8] ;  /* 0x00000808ff027984 */ /* 0x03ae640008000800 */
[----:B-1----:R-:W-:-:S05]  /*0a10*/  LOP3.LUT R2, R2, 0x780, RZ, 0xb8, !PT ;  /* 0x0000078002027812 */ /* 0x002fca00078eb8ff */
[----:B------:R3:W-:Y:S02]  /*0a20*/  STS [UR8+0x8], R2 ;  /* 0x00000802ff007988 */ /* 0x0007e40008000808 */
.L_x_26:
[----:B------:R-:W-:Y:S05]  /*0a30*/  @P2 BRA `(.L_x_28) ;  /* 0x0000000000282947 */ /* 0x000fea0003800000 */
[----:B-1-3--:R-:W1:Y:S02]  /*0a40*/  LDS R2, [UR8+0x8] ;  /* 0x00000808ff027984 */ /* 0x00ae640008000800 */
[----:B-1----:R-:W-:-:S05]  /*0a50*/  LOP3.LUT R2, R2, 0x1800, RZ, 0xb8, !PT ;  /* 0x0000180002027812 */ /* 0x002fca00078eb8ff */
[----:B------:R1:W-:Y:S02]  /*0a60*/  STS [UR8+0x8], R2 ;  /* 0x00000802ff007988 */ /* 0x0003e40008000808 */
.L_x_27:
[----:B------:R-:W-:Y:S05]  /*0a70*/  @P2 BREAK B2 ;  /* 0x0000000000022942 */ /* 0x000fea0003800000 */
[----:B------:R-:W-:Y:S05]  /*0a80*/  @P2 BRA `(.L_x_29) ;  /* 0x0000000000242947 */ /* 0x000fea0003800000 */
[----:B-1-345:R-:W1:Y:S01]  /*0a90*/  LDS R2, [UR8+0x8] ;  /* 0x00000808ff027984 */ /* 0x03ae620008000800 */
[----:B------:R-:W-:-:S05]  /*0aa0*/  IMAD.MOV.U32 R3, RZ, RZ, 0x6000 ;  /* 0x00006000ff037424 */ /* 0x000fca00078e00ff */
[----:B-1----:R-:W-:-:S04]  /*0ab0*/  LOP3.LUT R2, R2, 0x2000, R3, 0xd8, !PT ;  /* 0x0000200002027812 */ /* 0x002fc800078ed803 */
[----:B------:R-:W-:-:S05]  /*0ac0*/  LOP3.LUT R2, R2, 0x400000, RZ, 0xb8, !PT ;  /* 0x0040000002027812 */ /* 0x000fca00078eb8ff */
[----:B------:R4:W-:Y:S02]  /*0ad0*/  STS [UR8+0x8], R2 ;  /* 0x00000802ff007988 */ /* 0x0009e40008000808 */
.L_x_28:
[----:B------:R-:W-:Y:S05]  /*0ae0*/  BSYNC B2 ;  /* 0x0000000000027941 */ /* 0x000fea0003800000 */
.L_x_24:
[----:B-1-34-:R-:W1:Y:S02]  /*0af0*/  @!P2 LDS R2, [UR8+0x8] ;  /* 0x00000808ff02a984 */ /* 0x01ae640008000800 */
[----:B-1----:R-:W-:-:S05]  /*0b00*/  @!P2 LOP3.LUT R2, R2, 0x8000, RZ, 0xb8, !PT ;  /* 0x000080000202a812 */ /* 0x002fca00078eb8ff */
[----:B------:R1:W-:Y:S02]  /*0b10*/  @!P2 STS [UR8+0x8], R2 ;  /* 0x00000802ff00a988 */ /* 0x0003e40008000808 */
.L_x_29:
[----:B------:R-:W-:Y:S05]  /*0b20*/  BSYNC B3 ;  /* 0x0000000000037941 */ /* 0x000fea0003800000 */
.L_x_23:
[----:B------:R-:W-:Y:S05]  /*0b30*/  WARPSYNC.ALL ;  /* 0x0000000000007948 */ /* 0x000fea0003800000 */
[----:B------:R-:W-:-:S04]  /*0b40*/  UIADD3 UR31, UR5, 0x80, URZ ;  /* 0x00000080051f7890 */ /* 0x000fc8000fffe03f */
[----:B------:R-:W-:-:S04]  /*0b50*/  UIADD3 UR30, UP0, UR31, UR32, URZ ;  /* 0x000000201f1e7290 */ /* 0x000fc8000ff1e03f */
[----:B------:R-:W-:Y:S01]  /*0b60*/  ULEA.HI.X.SX32 UR31, UR31, UR33, 0x1, UP0 ;  /* 0x000000211f1f7291 */ /* 0x000fe200080f0e3f */
[----:B------:R-:W-:Y:S11]  /*0b70*/  @P0 BRA `(.L_x_30) ;  /* 0x0000000000280947 */ /* 0x000ff60003800000 */
[----:B-1-345:R-:W1:Y:S01]  /*0b80*/  S2R R2, SR_LANEID ;  /* 0x0000000000027919 */ /* 0x03ae620000000000 */
[----:B------:R-:W-:Y:S05]  /*0b90*/  WARPSYNC.ALL ;  /* 0x0000000000007948 */ /* 0x000fea0003800000 */
[----:B-1----:R-:W-:-:S05]  /*0ba0*/  IMAD.SHL.U32 R8, R2, 0x4, RZ ;  /* 0x0000000402087824 */ /* 0x002fca00078e00ff */
[----:B------:R-:W1:Y:S01]  /*0bb0*/  LDS R9, [R8+UR8] ;  /* 0x0000000808097984 */ /* 0x000e620008000800 */
[----:B------:R-:W-:-:S05]  /*0bc0*/  IADD3 R2, P1, R8, UR30, RZ ;  /* 0x0000001e08027c10 */ /* 0x000fca000ff3e0ff */
[----:B------:R-:W-:-:S05]  /*0bd0*/  IMAD.X R3, RZ, RZ, UR31, P1 ;  /* 0x0000001fff037e24 */ /* 0x000fca00088e06ff */
[----:B-1----:R1:W3:Y:S01]  /*0be0*/  ATOMG.E.EXCH.STRONG.GPU PT, RZ, [R2], R9 ;  /* 0x0000000902ff73a8 */ /* 0x0022e200041ee100 */
[----:B------:R-:W-:-:S04]  /*0bf0*/  DEPBAR {5,4,3,2,1,0} ;  /* 0x0000003f0000791a */ /* 0x000fc80000000000 */
[----:B------:R1:W-:Y:S01]  /*0c00*/  UTMACCTL.IV [UR30] ;  /* 0x000000001e0079b9 */ /* 0x0003e20008000000 */
[----:B------:R-:W-:Y:S01]  /*0c10*/  NOP ;  /* 0x0000000000007918 */ /* 0x000fe20000000000 */
.L_x_30:
[----:B------:R-:W-:Y:S05]  /*0c20*/  @P0 BRA `(.L_x_31) ;  /* 0x00000000000c0947 */ /* 0x000fea0003800000 */
[----:B------:R0:W-:Y:S01]  /*0c30*/  UTMACMDFLUSH ;  /* 0x00000000000079b7 */ /* 0x0001e20000000000 */
[----:B------:R-:W-:Y:S05]  /*0c40*/  @P0 BRA `(.L_x_31) ;  /* 0x0000000000040947 */ /* 0x000fea0003800000 */
[----:B------:R-:W-:-:S04]  /*0c50*/  DEPBAR.LE SB0, 0x0 ;  /* 0x000080000000791a */ /* 0x000fc80000000000 */
.L_x_31:
[----:B------:R-:W-:Y:S05]  /*0c60*/  WARPSYNC.ALL ;  /* 0x0000000000007948 */ /* 0x000fea0003800000 */
[----:B---3--:R-:W-:Y:S06]  /*0c70*/  BAR.SYNC.DEFER_BLOCKING 0x0 ;  /* 0x0000000000007b1d */ /* 0x008fec0000010000 */
[----:B------:R-:W-:Y:S02]  /*0c80*/  BSSY B3, `(.L_x_32) ;  /* 0x000000b000037945 */ /* 0x000fe40003800000 */
[----:B------:R-:W-:Y:S06]  /*0c90*/  BAR.SYNC.DEFER_BLOCKING 0x0 ;  /* 0x0000000000007b1d */ /* 0x000fec0000010000 */
[----:B------:R3:W-:Y:S01]  /*0ca0*/  @!P0 STS [R4], RZ ;  /* 0x000000ff04008388 */ /* 0x0007e20000000800 */
[----:B------:R-:W-:Y:S01]  /*0cb0*/  NOP ;  /* 0x0000000000007918 */ /* 0x000fe20000000000 */
[----:B------:R-:W-:Y:S05]  /*0cc0*/  @P2 BRA `(.L_x_33) ;  /* 0x0000000000182947 */ /* 0x000fea0003800000 */
[----:B-1--45:R-:W1:Y:S01]  /*0cd0*/  LDS R2, [UR8+0x8] ;  /* 0x00000808ff027984 */ /* 0x032e620008000800 */
[----:B------:R-:W4:Y:S01]  /*0ce0*/  LDC.64 R8, c[0x0][0x220] ;  /* 0x00008800ff087b82 */ /* 0x000f220000000a00 */
[----:B------:R-:W-:Y:S02]  /*0cf0*/  IMAD.MOV.U32 R3, RZ, RZ, 0x70 ;  /* 0x00000070ff037424 */ /* 0x000fe400078e00ff */
[----:B----4-:R4:W-:Y:S03]  /*0d00*/  STS.64 [UR8], R8 ;  /* 0x00000008ff007988 */ /* 0x0109e60008000a08 */
[----:B-1----:R-:W-:-:S05]  /*0d10*/  LOP3.LUT R2, R2, 0x10, R3, 0xd8, !PT ;  /* 0x0000001002027812 */ /* 0x002fca00078ed803 */
[----:B------:R4:W-:Y:S02]  /*0d20*/  STS [UR8+0x8], R2 ;  /* 0x00000802ff007988 */ /* 0x0009e40008000808 */
.L_x_33:
[----:B-1----:R-:W-:Y:S05]  /*0d30*/  BSYNC B3 ;  /* 0x0000000000037941 */ /* 0x002fea0003800000 */
.L_x_32:
[----:B------:R-:W-:Y:S04]  /*0d40*/  BSSY B3, `(.L_x_34) ;  /* 0x0000033000037945 */ /* 0x000fe80003800000 */
[----:B------:R-:W-:Y:S04]  /*0d50*/  BSSY B4, `(.L_x_35) ;  /* 0x000002e000047945 */ /* 0x000fe80003800000 */
[----:B------:R-:W-:Y:S05]  /*0d60*/  @P2 BRA `(.L_x_36) ;  /* 0x0000000000242947 */ /* 0x000fea0003800000 */
[----:B----45:R-:W1:Y:S01]  /*0d70*/  LDS R2, [UR8+0x34] ;  /* 0x00003408ff027984 */ /* 0x030e620008000800 */
[----:B------:R-:W-:-:S05]  /*0d80*/  IMAD.MOV.U32 R3, RZ, RZ, 0x3f000000 ;  /* 0x3f000000ff037424 */ /* 0x000fca00078e00ff */
[----:B-1----:R-:W-:-:S05]  /*0d90*/  LOP3.LUT R2, R2, 0xff000000, R3, 0xb8, !PT ;  /* 0xff00000002027812 */ /* 0x002fca00078eb803 */
[----:B------:R1:W-:Y:S01]  /*0da0*/  STS [UR8+0x34], R2 ;  /* 0x00003402ff007988 */ /* 0x0003e20008000808 */
[----:B------:R-:W-:Y:S05]  /*0db0*/  @P2 BRA `(.L_x_37) ;  /* 0x0000000000182947 */ /* 0x000fea0003800000 */
[----:B-1----:R-:W1:Y:S01]  /*0dc0*/  LDS R2, [UR8+0x38] ;  /* 0x00003808ff027984 */ /* 0x002e620008000800 */
[----:B------:R-:W-:-:S05]  /*0dd0*/  IMAD.MOV.U32 R3, RZ, RZ, 0xff ;  /* 0x000000ffff037424 */ /* 0x000fca00078e00ff */
[----:B-1----:R-:W-:-:S05]  /*0de0*/  LOP3.LUT R2, R2, 0xff, R3, 0xb8, !PT ;  /* 0x000000ff02027812 */ /* 0x002fca00078eb803 */
[----:B------:R1:W-:Y:S02]  /*0df0*/  STS [UR8+0x38], R2 ;  /* 0x00003802ff007988 */ /* 0x0003e40008000808 */
.L_x_36:
[----:B------:R-:W-:Y:S05]  /*0e00*/  @P2 BRA `(.L_x_38) ;  /* 0x00000000000c2947 */ /* 0x000fea0003800000 */
[----:B------:R1:W-:Y:S02]  /*0e10*/  STS [UR8+0x20], R5 ;  /* 0x00002005ff007988 */ /* 0x0003e40008000808 */
.L_x_37:
[----:B------:R-:W-:Y:S05]  /*0e20*/  @P2 BRA `(.L_x_39) ;  /* 0x0000000000242947 */ /* 0x000fea0003800000 */
[----:B------:R1:W-:Y:S02]  /*0e30*/  STS [UR8+0x24], R6 ;  /* 0x00002406ff007988 */ /* 0x0003e40008000808 */
.L_x_38:
[----:B------:R-:W-:Y:S05]  /*0e40*/  @P2 BRA `(.L_x_40) ;  /* 0x00000000002c2947 */ /* 0x000fea0003800000 */
[----:B-1--45:R-:W1:Y:S01]  /*0e50*/  LDS R2, [UR8+0x1c] ;  /* 0x00001c08ff027984 */ /* 0x032e620008000800 */
[----:B------:R-:W4:Y:S02]  /*0e60*/  LDC.64 R8, c[0x0][0x248] ;  /* 0x00009200ff087b82 */ /* 0x000f240000000a00 */
[--C-:B----4-:R-:W-:Y:S02]  /*0e70*/  SHF.R.U32.HI R5, RZ, 0x4, R9.reuse ;  /* 0x00000004ff057819 */ /* 0x110fe40000011609 */
[----:B------:R-:W-:-:S05]  /*0e80*/  SHF.R.U64 R3, R8, 0x4, R9 ;  /* 0x0000000408037819 */ /* 0x000fca0000001209 */
[----:B------:R4:W-:Y:S01]  /*0e90*/  STS [UR8+0xc], R3 ;  /* 0x00000c03ff007988 */ /* 0x0009e20008000808 */
[----:B-1----:R-:W-:-:S05]  /*0ea0*/  LOP3.LUT R2, R2, 0xf, R5, 0xb8, !PT ;  /* 0x0000000f02027812 */ /* 0x002fca00078eb805 */
[----:B------:R4:W-:Y:S02]  /*0eb0*/  STS [UR8+0x1c], R2 ;  /* 0x00001c02ff007988 */ /* 0x0009e40008000808 */
.L_x_39:
[----:B------:R-:W-:Y:S05]  /*0ec0*/  @P2 BRA `(.L_x_41) ;  /* 0x00000000001c2947 */ /* 0x000fea0003800000 */
[----:B-1--45:R-:W1:Y:S02]  /*0ed0*/  LDS R2, [UR8+0x34] ;  /* 0x00003408ff027984 */ /* 0x032e640008000800 */
[----:B-1----:R-:W-:-:S05]  /*0ee0*/  LOP3.LUT R2, R2, 0x7, RZ, 0xb8, !PT ;  /* 0x0000000702027812 */ /* 0x002fca00078eb8ff */
[----:B------:R1:W-:Y:S02]  /*0ef0*/  STS [UR8+0x34], R2 ;  /* 0x00003402ff007988 */ /* 0x0003e40008000808 */
.L_x_40:
[----:B------:R-:W-:Y:S05]  /*0f00*/  @P2 BRA `(.L_x_42) ;  /* 0x00000000001c2947 */ /* 0x000fea0003800000 */
[----:B-1--45:R-:W1:Y:S02]  /*0f10*/  LDS R2, [UR8+0x34] ;  /* 0x00003408ff027984 */ /* 0x032e640008000800 */
[----:B-1----:R-:W-:-:S05]  /*0f20*/  LOP3.LUT R2, R2, 0x38, RZ, 0xb8, !PT ;  /* 0x0000003802027812 */ /* 0x002fca00078eb8ff */
[----:B------:R1:W-:Y:S02]  /*0f30*/  STS [UR8+0x34], R2 ;  /* 0x00003402ff007988 */ /* 0x0003e40008000808 */
.L_x_41:
[----:B------:R-:W-:Y:S05]  /*0f40*/  @P2 BRA `(.L_x_43) ;  /* 0x00000000001c2947 */ /* 0x000fea0003800000 */
[----:B-1--45:R-:W1:Y:S02]  /*0f50*/  LDS R2, [UR8+0x8] ;  /* 0x00000808ff027984 */ /* 0x032e640008000800 */
[----:B-1----:R-:W-:-:S05]  /*0f60*/  LOP3.LUT R2, R2, 0x780, RZ, 0xb8, !PT ;  /* 0x0000078002027812 */ /* 0x002fca00078eb8ff */
[----:B------:R1:W-:Y:S02]  /*0f70*/  STS [UR8+0x8], R2 ;  /* 0x00000802ff007988 */ /* 0x0003e40008000808 */
.L_x_42:
[----:B------:R-:W-:Y:S05]  /*0f80*/  @P2 BRA `(.L_x_44) ;  /* 0x0000000000282947 */ /* 0x000fea0003800000 */
[----:B-1--45:R-:W1:Y:S02]  /*0f90*/  LDS R2, [UR8+0x8] ;  /* 0x00000808ff027984 */ /* 0x032e640008000800 */
[----:B-1----:R-:W-:-:S05]  /*0fa0*/  LOP3.LUT R2, R2, 0x1800, RZ, 0xb8, !PT ;  /* 0x0000180002027812 */ /* 0x002fca00078eb8ff */
[----:B------:R1:W-:Y:S02]  /*0fb0*/  STS [UR8+0x8], R2 ;  /* 0x00000802ff007988 */ /* 0x0003e40008000808 */
.L_x_43:
[----:B------:R-:W-:Y:S05]  /*0fc0*/  @P2 BREAK B4 ;  /* 0x0000000000042942 */ /* 0x000fea0003800000 */
[----:B------:R-:W-:Y:S05]  /*0fd0*/  @P2 BRA `(.L_x_45) ;  /* 0x0000000000242947 */ /* 0x000fea0003800000 */
[----:B-1--45:R-:W1:Y:S01]  /*0fe0*/  LDS R2, [UR8+0x8] ;  /* 0x00000808ff027984 */ /* 0x032e620008000800 */
[----:B------:R-:W-:-:S05]  /*0ff0*/  IMAD.MOV.U32 R3, RZ, RZ, 0x6000 ;  /* 0x00006000ff037424 */ /* 0x000fca00078e00ff */
[----:B-1----:R-:W-:-:S04]  /*1000*/  LOP3.LUT R2, R2, 0x4000, R3, 0xd8, !PT ;  /* 0x0000400002027812 */ /* 0x002fc800078ed803 */
[----:B------:R-:W-:-:S05]  /*1010*/  LOP3.LUT R2, R2, 0x400000, RZ, 0xb8, !PT ;  /* 0x0040000002027812 */ /* 0x000fca00078eb8ff */
[----:B------:R1:W-:Y:S02]  /*1020*/  STS [UR8+0x8], R2 ;  /* 0x00000802ff007988 */ /* 0x0003e40008000808 */
.L_x_44:
[----:B------:R-:W-:Y:S05]  /*1030*/  BSYNC B4 ;  /* 0x0000000000047941 */ /* 0x000fea0003800000 */
.L_x_35:
[----:B-1--45:R-:W1:Y:S02]  /*1040*/  @!P2 LDS R2, [UR8+0x8] ;  /* 0x00000808ff02a984 */ /* 0x032e640008000800 */
[----:B-1----:R-:W-:-:S05]  /*1050*/  @!P2 LOP3.LUT R2, R2, 0x8000, RZ, 0xb8, !PT ;  /* 0x000080000202a812 */ /* 0x002fca00078eb8ff */
[----:B------:R1:W-:Y:S02]  /*1060*/  @!P2 STS [UR8+0x8], R2 ;  /* 0x00000802ff00a988 */ /* 0x0003e40008000808 */
.L_x_45:
[----:B------:R-:W-:Y:S05]  /*1070*/  BSYNC B3 ;  /* 0x0000000000037941 */ /* 0x000fea0003800000 */
.L_x_34:
[----:B------:R-:W-:Y:S05]  /*1080*/  WARPSYNC.ALL ;  /* 0x0000000000007948 */ /* 0x000fea0003800000 */
[----:B------:R-:W-:Y:S01]  /*1090*/  UIADD3 UR5, UR5, 0x100, URZ ;  /* 0x0000010005057890 */ /* 0x000fe2000fffe03f */
[----:B------:R-:W-:Y:S02]  /*10a0*/  ISETP.GE.AND P1, PT, R12, 0x1, PT ;  /* 0x000000010c00780c */ /* 0x000fe40003f26270 */
[----:B------:R-:W-:Y:S02]  /*10b0*/  CS2R R120, SRZ ;  /* 0x0000000000787805 */ /* 0x000fe4000001ff00 */
[----:B------:R-:W-:Y:S01]  /*10c0*/  CS2R R122, SRZ ;  /* 0x00000000007a7805 */ /* 0x000fe2000001ff00 */
[----:B------:R-:W-:Y:S01]  /*10d0*/  UIADD3 UR32, UP0, UR5, UR32, URZ ;  /* 0x0000002005207290 */ /* 0x000fe2000ff1e03f */
[----:B------:R-:W-:-:S02]  /*10e0*/  CS2R R124, SRZ ;  /* 0x00000000007c7805 */ /* 0x000fc4000001ff00 */
[----:B------:R-:W-:Y:S02]  /*10f0*/  CS2R R126, SRZ ;  /* 0x00000000007e7805 */ /* 0x000fe4000001ff00 */
[----:B------:R-:W-:Y:S01]  /*1100*/  CS2R R128, SRZ ;  /* 0x0000000000807805 */ /* 0x000fe2000001ff00 */
[----:B------:R-:W-:Y:S01]  /*1110*/  ULEA.HI.X.SX32 UR33, UR5, UR33, 0x1, UP0 ;  /* 0x0000002105217291 */ /* 0x000fe200080f0e3f */
[----:B------:R-:W-:Y:S02]  /*1120*/  CS2R R130, SRZ ;  /* 0x0000000000827805 */ /* 0x000fe4000001ff00 */
[----:B------:R-:W-:Y:S02]  /*1130*/  CS2R R132, SRZ ;  /* 0x0000000000847805 */ /* 0x000fe4000001ff00 */
[----:B------:R-:W-:Y:S02]  /*1140*/  CS2R R134, SRZ ;  /* 0x0000000000867805 */ /* 0x000fe4000001ff00 */
[----:B------:R-:W-:-:S02]  /*1150*/  CS2R R136, SRZ ;  /* 0x0000000000887805 */ /* 0x000fc4000001ff00 */
[----:B------:R-:W-:Y:S02]  /*1160*/  CS2R R138, SRZ ;  /* 0x00000000008a7805 */ /* 0x000fe4000001ff00 */
[----:B------:R-:W-:Y:S02]  /*1170*/  CS2R R140, SRZ ;  /* 0x00000000008c7805 */ /* 0x000fe4000001ff00 */
        /* <DEDUP_REMOVED lines=40> */
[----:B------:R-:W-:Y:S01]  /*1400*/  CS2R R30, SRZ ;  /* 0x00000000001e7805 */ /* 0x000fe2000001ff00 */
[----:B------:R-:W-:Y:S01]  /*1410*/  IMAD.MOV.U32 R32, RZ, RZ, RZ ;  /* 0x000000ffff207224 */ /* 0x000fe200078e00ff */
[----:B------:R-:W-:Y:S06]  /*1420*/  @P0 BRA `(.L_x_46) ;  /* 0x0000000000280947 */ /* 0x000fec0003800000 */
[----:B-1--45:R-:W2:Y:S01]  /*1430*/  S2R R2, SR_LANEID ;  /* 0x0000000000027919 */ /* 0x032ea20000000000 */
[----:B------:R-:W-:Y:S05]  /*1440*/  WARPSYNC.ALL ;  /* 0x0000000000007948 */ /* 0x000fea0003800000 */
[----:B--23--:R-:W-:-:S05]  /*1450*/  IMAD.SHL.U32 R4, R2, 0x4, RZ ;  /* 0x0000000402047824 */ /* 0x00cfca00078e00ff */
[----:B------:R-:W1:Y:S01]  /*1460*/  LDS R5, [R4+UR8] ;  /* 0x0000000804057984 */ /* 0x000e620008000800 */
[----:B------:R-:W-:-:S05]  /*1470*/  IADD3 R2, P3, R4, UR32, RZ ;  /* 0x0000002004027c10 */ /* 0x000fca000ff7e0ff */
[----:B------:R-:W-:-:S05]  /*1480*/  IMAD.X R3, RZ, RZ, UR33, P3 ;  /* 0x00000021ff037e24 */ /* 0x000fca00098e06ff */
[----:B-1----:R1:W2:Y:S01]  /*1490*/  ATOMG.E.EXCH.STRONG.GPU PT, RZ, [R2], R5 ;  /* 0x0000000502ff73a8 */ /* 0x0022a200041ee100 */
[----:B------:R-:W-:-:S04]  /*14a0*/  DEPBAR {5,4,3,2,1,0} ;  /* 0x0000003f0000791a */ /* 0x000fc80000000000 */
[----:B------:R1:W-:Y:S01]  /*14b0*/  UTMACCTL.IV [UR32] ;  /* 0x00000000200079b9 */ /* 0x0003e20008000000 */
[----:B------:R-:W-:Y:S01]  /*14c0*/  NOP ;  /* 0x0000000000007918 */ /* 0x000fe20000000000 */
.L_x_46:
[----:B------:R-:W-:Y:S05]  /*14d0*/  @P0 BRA `(.L_x_47) ;  /* 0x00000000000c0947 */ /* 0x000fea0003800000 */
[----:B------:R0:W-:Y:S01]  /*14e0*/  UTMACMDFLUSH ;  /* 0x00000000000079b7 */ /* 0x0001e20000000000 */
[----:B------:R-:W-:Y:S05]  /*14f0*/  @P0 BRA `(.L_x_47) ;  /* 0x0000000000040947 */ /* 0x000fea0003800000 */
[----:B------:R-:W-:-:S04]  /*1500*/  DEPBAR.LE SB0, 0x0 ;  /* 0x000080000000791a */ /* 0x000fc80000000000 */
.L_x_47:
[----:B------:R-:W-:Y:S05]  /*1510*/  WARPSYNC.ALL ;  /* 0x0000000000007948 */ /* 0x000fea0003800000 */
[----:B--2---:R-:W-:Y:S01]  /*1520*/  BAR.SYNC.DEFER_BLOCKING 0x0 ;  /* 0x0000000000007b1d */ /* 0x004fe20000010000 */
[----:B------:R-:W-:Y:S01]  /*1530*/  USHF.L.U32 UR19, UR35, 0x8, URZ ;  /* 0x0000000823137899 */ /* 0x000fe2000800063f */
[----:B------:R-:W-:Y:S01]  /*1540*/  IMAD.MOV.U32 R33, RZ, RZ, RZ ;  /* 0x000000ffff217224 */ /* 0x000fe200078e00ff */
[----:B------:R-:W-:Y:S01]  /*1550*/  USHF.L.U32 UR15, UR34, 0x6, URZ ;  /* 0x00000006220f7899 */ /* 0x000fe2000800063f */
[----:B------:R-:W-:Y:S02]  /*1560*/  CS2R R34, SRZ ;  /* 0x0000000000227805 */ /* 0x000fe4000001ff00 */
[----:B------:R-:W-:Y:S01]  /*1570*/  CS2R R36, SRZ ;  /* 0x0000000000247805 */ /* 0x000fe2000001ff00 */
[----:B------:R-:W-:Y:S01]  /*1580*/  VOTEU.ALL UP0, P2 ;  /* 0x00000000003f7886 */ /* 0x000fe20001000000 */
[----:B------:R-:W-:Y:S01]  /*1590*/  UMOV UR6, 0x1 ;  /* 0x0000000100067882 */ /* 0x000fe20000000000 */
[----:B------:R-:W-:Y:S01]  /*15a0*/  VOTEU.ALL UP1, P2 ;  /* 0x00000000003f7886 */ /* 0x000fe20001020000 */
[----:B------:R-:W-:Y:S01]  /*15b0*/  VOTEU.ALL UP2, P2 ;  /* 0x00000000003f7886 */ /* 0x000fe20001040000 */
[----:B------:R-:W-:Y:S01]  /*15c0*/  CS2R R38, SRZ ;  /* 0x0000000000267805 */ /* 0x000fe2000001ff00 */
[----:B------:R-:W-:-:S04]  /*15d0*/  @!UP0 UIADD3 UR10, -UR6, 0x100000, URZ ;  /* 0x00100000060a8890 */ /* 0x000fc8000fffe13f */
[----:B------:R-:W-:Y:S02]  /*15e0*/  @!UP0 USHF.L.U32 UR11, UR10, 0xb, URZ ;  /* 0x0000000b0a0b8899 */ /* 0x000fe4000800063f */
[----:B------:R-:W-:Y:S01]  /*15f0*/  @!UP0 USHF.L.U32 UR10, UR10, 0x1, URZ ;  /* 0x000000010a0a8899 */ /* 0x000fe2000800063f */
        /* <DEDUP_REMOVED lines=9> */
[----:B------:R-:W-:Y:S01]  /*1690*/  VOTEU.ALL UP0, P2 ;  /* 0x00000000003f7886 */ /* 0x000fe20001000000 */
[----:B------:R-:W-:Y:S02]  /*16a0*/  CS2R R46, SRZ ;  /* 0x00000000002e7805 */ /* 0x000fe4000001ff00 */
[----:B------:R-:W-:Y:S02]  /*16b0*/  CS2R R48, SRZ ;  /* 0x0000000000307805 */ /* 0x000fe4000001ff00 */
[----:B------:R-:W-:Y:S02]  /*16c0*/  CS2R R50, SRZ ;  /* 0x0000000000327805 */ /* 0x000fe4000001ff00 */
[----:B------:R-:W-:-:S02]  /*16d0*/  CS2R R52, SRZ ;  /* 0x0000000000347805 */ /* 0x000fc4000001ff00 */
[----:B------:R-:W-:Y:S01]  /*16e0*/  CS2R R54, SRZ ;  /* 0x0000000000367805 */ /* 0x000fe2000001ff00 */
[----:B------:R-:W2:Y:S02]  /*16f0*/  FENCE.VIEW.ASYNC.S ;  /* 0x00000000000073c6 */ /* 0x000ea40000000000 */
[----:B--2---:R2:W4:Y:S02]  /*1700*/  @!UP0 SYNCS.EXCH.64 URZ, [UR8+0x7800], UR10 ;  /* 0x0078000a083f85b2 */ /* 0x0045240008000100 */
[----:B----4-:R-:W-:Y:S06]  /*1710*/  BAR.SYNC.DEFER_BLOCKING 0x0 ;  /* 0x0000000000007b1d */ /* 0x010fec0000010000 */
[----:B------:R2:W4:Y:S02]  /*1720*/  @!UP1 SYNCS.EXCH.64 URZ, [UR8+0x7808], UR12 ;  /* 0x0078080c083f95b2 */ /* 0x0005240008000100 */
[----:B----4-:R-:W-:Y:S06]  /*1730*/  BAR.SYNC.DEFER_BLOCKING 0x0 ;  /* 0x0000000000007b1d */ /* 0x010fec0000010000 */
[----:B------:R2:W4:Y:S01]  /*1740*/  @!UP2 SYNCS.EXCH.64 URZ, [UR8+0x7810], UR6 ;  /* 0x00781006083fa5b2 */ /* 0x0005220008000100 */
[----:B------:R-:W-:Y:S05]  /*1750*/  @!P1 BRA `(.L_x_48) ;  /* 0x0000000800089947 */ /* 0x000fea0003800000 */
        /* <DEDUP_REMOVED lines=63> */
[----:B------:R-:W-:Y:S01]  /*1b50*/  CS2R R54, SRZ ;  /* 0x0000000000367805 */ /* 0x000fe2000001ff00 */
[----:B------:R-:W-:Y:S01]  /*1b60*/  UMOV UR5, URZ ;  /* 0x0000003f00057c82 */ /* 0x000fe20008000000 */
[----:B------:R-:W-:-:S05]  /*1b70*/  UMOV UR18, URZ ;  /* 0x0000003f00127c82 */ /* 0x000fca0008000000 */
.L_x_50:
[----:B----4-:R-:W-:Y:S01]  /*1b80*/  BAR.SYNC.DEFER_BLOCKING 0x0 ;  /* 0x0000000000007b1d */ /* 0x010fe20000010000 */
[----:B------:R-:W-:Y:S01]  /*1b90*/  ULEA UR9, UR5, UR8, 0x3 ;  /* 0x0000000805097291 */ /* 0x000fe2000f8e183f */
[----:B-1----:R-:W-:Y:S01]  /*1ba0*/  @!P2 IMAD.MOV.U32 R3, RZ, RZ, 0x2800 ;  /* 0x00002800ff03a424 */ /* 0x002fe200078e00ff */
[----:B------:R-:W-:Y:S01]  /*1bb0*/  ELECT P0, URZ, PT ;  /* 0x00000000003f782f */ /* 0x000fe20003800000 */
[----:B-----5:R-:W-:Y:S01]  /*1bc0*/  IMAD.U32 R2, RZ, RZ, UR4 ;  /* 0x00000004ff027e24 */ /* 0x020fe2000f8e00ff */
[----:B------:R-:W-:Y:S02]  /*1bd0*/  ULEA UR16, UR5, UR8, 0xd ;  /* 0x0000000805107291 */ /* 0x000fe4000f8e683f */
[C---:B------:R-:W-:Y:S02]  /*1be0*/  ISETP.LT.U32.AND P0, PT, R7.reuse, 0x20, P0 ;  /* 0x000000200700780c */ /* 0x040fe40000701070 */
[----:B------:R-:W-:Y:S02]  /*1bf0*/  ELECT P1, URZ, PT ;  /* 0x00000000003f782f */ /* 0x000fe40003820000 */
[----:B------:R-:W-:Y:S01]  /*1c00*/  SHF.L.U32 R2, R2, 0x1f, RZ ;  /* 0x0000001f02027819 */ /* 0x000fe200000006ff */
[----:B--2---:R-:W-:Y:S01]  /*1c10*/  ULEA UR12, UR5, UR8, 0xb ;  /* 0x00000008050c7291 */ /* 0x004fe2000f8e583f */
[----:B------:R-:W-:Y:S01]  /*1c20*/  ISETP.LT.U32.AND P1, PT, R7, 0x20, P1 ;  /* 0x000000200700780c */ /* 0x000fe20000f21070 */
[----:B------:R-:W-:-:S02]  /*1c30*/  UMOV UR14, UR18 ;  /* 0x00000012000e7c82 */ /* 0x000fc40008000000 */
[----:B------:R-:W-:Y:S02]  /*1c40*/  UIADD3 UR12, UR12, 0x6000, URZ ;  /* 0x000060000c0c7890 */ /* 0x000fe4000fffe03f */
[----:B------:R-:W-:Y:S02]  /*1c50*/  USHF.R.U32.HI UR7, URZ, 0x4, UR16 ;  /* 0x000000043f077899 */ /* 0x000fe40008011610 */
[----:B------:R-:W-:Y:S01]  /*1c60*/  USHF.R.U32.HI UR22, URZ, 0x4, UR12 ;  /* 0x000000043f167899 */ /* 0x000fe2000801160c */
[----:B------:R-:W-:Y:S01]  /*1c70*/  VOTEU.ANY UP0, P0 ;  /* 0x00000000003f7886 */ /* 0x000fe20000000100 */
[----:B------:R-:W-:Y:S01]  /*1c80*/  VOTEU.ANY UP2, P0 ;  /* 0x00000000003f7886 */ /* 0x000fe20000040100 */
[----:B------:R-:W-:Y:S01]  /*1c90*/  USGXT.U32 UR7, UR7, 0xe ;  /* 0x0000000e0707789a */ /* 0x000fe20008000000 */
[----:B------:R1:W-:Y:S01]  /*1ca0*/  @!P2 SYNCS.ARRIVE.TRANS64 RZ, [UR9+0x7800], R3 ;  /* 0x00780003ffffa9a7 */ /* 0x0003e20008000009 */
[----:B------:R2:W-:Y:S06]  /*1cb0*/  MEMBAR.ALL.CTA ;  /* 0x0000000000007992 */ /* 0x0005ec0000008000 */
[----:B--2---:R-:W2:Y:S01]  /*1cc0*/  FENCE.VIEW.ASYNC.S ;  /* 0x00000000000073c6 */ /* 0x004ea20000000000 */
[----:B------:R-:W-:Y:S01]  /*1cd0*/  @UP0 UIADD3 UR17, UR9, 0x7800, URZ ;  /* 0x0000780009110890 */ /* 0x000fe2000fffe03f */
[----:B------:R-:W-:Y:S01]  /*1ce0*/  @UP0 UMOV UR10, UR28 ;  /* 0x0000001c000a0c82 */ /* 0x000fe20008000000 */
[----:B------:R-:W-:Y:S01]  /*1cf0*/  @UP0 UMOV UR11, UR29 ;  /* 0x0000001d000b0c82 */ /* 0x000fe20008000000 */
[----:B--2---:R-:W-:Y:S01]  /*1d00*/  VOTEU.ANY UP1, P1 ;  /* 0x00000000003f7886 */ /* 0x004fe20000820100 */
[----:B------:R-:W-:Y:S01]  /*1d10*/  VOTEU.ANY UP3, P1 ;  /* 0x00000000003f7886 */ /* 0x000fe20000860100 */
[----:B------:R-:W-:Y:S01]  /*1d20*/  UIADD3 UR24, UP0, UR7, 0x80, URZ ;  /* 0x0000008007187890 */ /* 0x000fe2000ff1e03f */
[----:B------:R-:W-:-:S02]  /*1d30*/  UMOV UR6, URZ ;  /* 0x0000003f00067c82 */ /* 0x000fc40008000000 */
[----:B------:R-:W-:Y:S01]  /*1d40*/  @UP1 UIADD3 UR13, UR9, 0x7800, URZ ;  /* 0x00007800090d1890 */ /* 0x000fe2000fffe03f */
[----:B------:R-:W-:Y:S01]  /*1d50*/  @UP1 UMOV UR20, UR30 ;  /* 0x0000001e00141c82 */ /* 0x000fe20008000000 */
[----:B------:R-:W-:Y:S01]  /*1d60*/  @UP1 UMOV UR21, UR31 ;  /* 0x0000001f00151c82 */ /* 0x000fe20008000000 */
[----:B------:R-:W-:Y:S02]  /*1d70*/  USGXT.U32 UR22, UR22, 0xe ;  /* 0x0000000e1616789a */ /* 0x000fe40008000000 */
[----:B------:R-:W-:Y:S01]  /*1d80*/  UIADD3.X UR25, UR6, -0x3ffffff0, URZ, UP0, !UPT ;  /* 0xc000001006197890 */ /* 0x000fe200087fe43f */
[----:B------:R-:W-:Y:S06]  /*1d90*/  BAR.SYNC.DEFER_BLOCKING 0x0 ;  /* 0x0000000000007b1d */ /* 0x000fec0000010000 */
[----:B------:R1:W-:Y:S02]  /*1da0*/  @UP2 UTMALDG.2D [UR16], [UR10] ;  /* 0x000000100a0025b4 */ /* 0x0003e40008008000 */
[----:B------:R-:W-:Y:S06]  /*1db0*/  BAR.SYNC.DEFER_BLOCKING 0x0 ;  /* 0x0000000000007b1d */ /* 0x000fec0000010000 */
[----:B------:R1:W-:Y:S02]  /*1dc0*/  @UP3 UTMALDG.2D [UR12], [UR20] ;  /* 0x0000000c140035b4 */ /* 0x0003e40008008000 */
[----:B------:R-:W-:Y:S06]  /*1dd0*/  BAR.SYNC.DEFER_BLOCKING 0x0 ;  /* 0x0000000000007b1d */ /* 0x000fec0000010000 */
[----:B------:R-:W2:Y:S02]  /*1de0*/  SYNCS.PHASECHK.TRANS64.TRYWAIT P0, [UR9+0x7800], R2 ;  /* 0x00780002ff0075a7 */ /* 0x000ea40008000149 */
[----:B-12---:R-:W-:Y:S05]  /*1df0*/  @!P0 BRA `(.L_x_49) ;  /* 0x0000000800e08947 */ /* 0x006fea0003800000 */
.L_x_51:
[----:B------:R-:W1:Y:S01]  /*1e00*/  LDC R2, c[0x0][0x230] ;  /* 0x00008c00ff027b82 */ /* 0x000e620000000800 */
[----:B------:R-:W-:Y:S01]  /*1e10*/  UIADD3 UR18, UR18, 0x20, URZ ;  /* 0x0000002012127890 */ /* 0x000fe2000fffe03f */
[----:B------:R-:W-:Y:S02]  /*1e20*/  WARPGROUP.DEPBAR.LE gsb0, 0x0 ;  /* 0x00008000000079c5 */ /* 0x000fe40000010000 */
[----:B------:R-:W-:Y:S01]  /*1e30*/  WARPGROUP.ARRIVE ;  /* 0x00000000000079c5 */ /* 0x000fe20000000000 */
[----:B------:R-:W-:Y:S01]  /*1e40*/  UMOV UR20, UR7 ;  /* 0x0000000700147c82 */ /* 0x000fe20008000000 */
[----:B------:R-:W-:Y:S01]  /*1e50*/  UMOV UR21, 0xc0000010 ;  /* 0xc000001000157882 */ /* 0x000fe20000000000 */
[----:B------:R-:W-:Y:S01]  /*1e60*/  UMOV UR23, 0xc0000010 ;  /* 0xc000001000177882 */ /* 0x000fe20000000000 */
[----:B------:R-:W-:Y:S02]  /*1e70*/  UIADD3 UR5, UR5, 0x1, URZ ;  /* 0x0000000105057890 */ /* 0x000fe4000fffe03f */
[----:B------:R-:W-:Y:S01]  /*1e80*/  UIADD3.64 UR36, UR24, 0x80, URZ ;  /* 0x0000008018247897 */ /* 0x000fe2000fffe03f */
[----:B------:R-:W-:Y:S01]  /*1e90*/  QGMMA.64x64x32.F32.E4M3.E4M3 R120, gdesc[UR20], R120 ;  /* 0x00e00000147879f3 */ /* 0x000fe20008700878 */
[----:B------:R-:W-:-:S02]  /*1ea0*/  UIADD3.64 UR20, UR24, 0x100, URZ ;  /* 0x0000010018147897 */ /* 0x000fc4000fffe03f */
[----:B------:R-:W-:Y:S01]  /*1eb0*/  UISETP.NE.U32.AND UP0, UPT, UR5, 0x3, UPT ;  /* 0x000000030500788c */ /* 0x000fe2000bf05070 */
[----:B------:R-:W-:Y:S01]  /*1ec0*/  UMOV UR26, UR22 ;  /* 0x00000016001a7c82 */ /* 0x000fe20008000000 */
[----:B------:R-:W-:Y:S02]  /*1ed0*/  UMOV UR27, UR23 ;  /* 0x00000017001b7c82 */ /* 0x000fe40008000000 */
[----:B------:R-:W-:Y:S01]  /*1ee0*/  USEL UR6, URZ, 0x1, UP0 ;  /* 0x000000013f067887 */ /* 0x000fe20008000000 */
[----:B------:R-:W-:Y:S01]  /*1ef0*/  QGMMA.64x64x32.F32.E4M3.E4M3 R88, gdesc[UR24], R88 ;  /* 0x00e00000185879f3 */ /* 0x000fe20008700858 */
[----:B------:R-:W-:Y:S01]  /*1f00*/  UMOV UR38, UR22 ;  /* 0x0000001600267c82 */ /* 0x000fe20008000000 */
[----:B------:R-:W-:Y:S01]  /*1f10*/  UMOV UR39, UR23 ;  /* 0x0000001700277c82 */ /* 0x000fe20008000000 */
[----:B------:R-:W-:Y:S01]  /*1f20*/  USEL UR5, UR5, URZ, UP0 ;  /* 0x0000003f05057287 */ /* 0x000fe20008000000 */
[----:B------:R-:W-:Y:S01]  /*1f30*/  QGMMA.64x64x32.F32.E4M3.E4M3 R56, gdesc[UR36], R56 ;  /* 0x00e00000243879f3 */ /* 0x000fe20008700838 */
[----:B-1----:R-:W-:Y:S01]  /*1f40*/  ISETP.LE.AND P0, PT, R2, UR18, PT ;  /* 0x0000001202007c0c */ /* 0x002fe2000bf03270 */
[----:B------:R-:W-:-:S02]  /*1f50*/  ULOP3.LUT UR4, UR4, UR6, URZ, 0x3c, !UPT ;  /* 0x0000000604047292 */ /* 0x000fc4000f8e3c3f */
[----:B------:R-:W-:Y:S10]  /*1f60*/  QGMMA.64x64x32.F32.E4M3.E4M3 R24, gdesc[UR20], R24, gsb0 ;  /* 0x00e00000141879f3 */ /* 0x000ff40008000818 */
[----:B------:R-:W-:Y:S05]  /*1f70*/  @!P0 BRA `(.L_x_50) ;  /* 0xfffffffc00008947 */ /* 0x000fea000383ffff */
.L_x_48:
[----:B------:R-:W-:Y:S02]  /*1f80*/  WARPGROUP.DEPBAR.LE gsb0, 0x0 ;  /* 0x00008000000079c5 */ /* 0x000fe40000010000 */
[----:B----4-:R-:W-:Y:S01]  /*1f90*/  BAR.SYNC.DEFER_BLOCKING 0x0 ;  /* 0x0000000000007b1d */ /* 0x010fe20000010000 */
[C---:B-1---5:R-:W-:Y:S01]  /*1fa0*/  IMAD.SHL.U32 R2, R0.reuse, 0x20, RZ ;  /* 0x0000002000027824 */ /* 0x062fe200078e00ff */
[----:B------:R-:W-:Y:S01]  /*1fb0*/  F2FP.SATFINITE.E4M3.F32.PACK_AB_MERGE_C R120, R121, R120, RZ ;  /* 0x000000787978723e */ /* 0x000fe200048070ff */
[C---:B------:R-:W-:Y:S01]  /*1fc0*/  IMAD.SHL.U32 R3, R0.reuse, 0x10, RZ ;  /* 0x0000001000037824 */ /* 0x040fe200078e00ff */
[----:B------:R-:W-:Y:S01]  /*1fd0*/  F2FP.SATFINITE.E4M3.F32.PACK_AB_MERGE_C R122, R123, R122, RZ ;  /* 0x0000007a7b7a723e */ /* 0x000fe200048070ff */
[----:B------:R-:W-:Y:S01]  /*1fe0*/  IMAD.SHL.U32 R0, R0, 0x2, RZ ;  /* 0x0000000200007824 */ /* 0x000fe200078e00ff */
[----:B------:R-:W-:Y:S02]  /*1ff0*/  LOP3.LUT R2, R2, 0xc00, RZ, 0xc0, !PT ;  /* 0x00000c0002027812 */ /* 0x000fe400078ec0ff */
[----:B------:R-:W-:-:S02]  /*2000*/  ELECT P0, URZ, PT ;  /* 0x00000000003f782f */ /* 0x000fc40003800000 */
[----:B------:R-:W-:Y:S01]  /*2010*/  F2FP.SATFINITE.E4M3.F32.PACK_AB_MERGE_C R124, R125, R124, RZ ;  /* 0x0000007c7d7c723e */ /* 0x000fe200048070ff */
[----:B------:R-:W-:Y:S01]  /*2020*/  UMOV UR9, UR15 ;  /* 0x0000000f00097c82 */ /* 0x000fe20008000000 */
[----:B------:R-:W-:Y:S01]  /*2030*/  LOP3.LUT R3, R2, 0x1c0, R3, 0xf8, !PT ;  /* 0x000001c002037812 */ /* 0x000fe200078ef803 */
[----:B--2---:R-:W-:Y:S01]  /*2040*/  UMOV UR10, UR19 ;  /* 0x00000013000a7c82 */ /* 0x004fe20008000000 */
[----:B------:R-:W-:Y:S02]  /*2050*/  F2FP.SATFINITE.E4M3.F32.PACK_AB_MERGE_C R126, R127, R126, RZ ;  /* 0x0000007e7f7e723e */ /* 0x000fe400048070ff */
[----:B------:R-:W-:Y:S02]  /*2060*/  F2FP.SATFINITE.E4M3.F32.PACK_AB_MERGE_C R88, R89, R88, RZ ;  /* 0x000000585958723e */ /* 0x000fe400048070ff */
[----:B------:R-:W-:Y:S02]  /*2070*/  F2FP.SATFINITE.E4M3.F32.PACK_AB_MERGE_C R90, R91, R90, RZ ;  /* 0x0000005a5b5a723e */ /* 0x000fe400048070ff */
[----:B------:R-:W-:-:S02]  /*2080*/  F2FP.SATFINITE.E4M3.F32.PACK_AB_MERGE_C R92, R93, R92, RZ ;  /* 0x0000005c5d5c723e */ /* 0x000fc400048070ff */
[----:B------:R-:W-:Y:S02]  /*2090*/  F2FP.SATFINITE.E4M3.F32.PACK_AB_MERGE_C R94, R95, R94, RZ ;  /* 0x0000005e5f5e723e */ /* 0x000fe400048070ff */
[----:B------:R-:W-:Y:S01]  /*20a0*/  F2FP.SATFINITE.E4M3.F32.PACK_AB_MERGE_C R56, R57, R56, RZ ;  /* 0x000000383938723e */ /* 0x000fe200048070ff */
[----:B------:R-:W1:Y:S02]  /*20b0*/  @!P2 SYNCS.CCTL.IV [UR8+0x7800] ;  /* 0x00780000ff00a9b1 */ /* 0x000e640008000008 */
[----:B-1----:R-:W-:Y:S01]  /*20c0*/  BAR.SYNC.DEFER_BLOCKING 0x0 ;  /* 0x0000000000007b1d */ /* 0x002fe20000010000 */
[----:B------:R-:W-:Y:S02]  /*20d0*/  F2FP.SATFINITE.E4M3.F32.PACK_AB_MERGE_C R58, R59, R58, RZ ;  /* 0x0000003a3b3a723e */ /* 0x000fe400048070ff */
[----:B------:R-:W-:Y:S02]  /*20e0*/  F2FP.SATFINITE.E4M3.F32.PACK_AB_MERGE_C R60, R61, R60, RZ ;  /* 0x0000003c3d3c723e */ /* 0x000fe400048070ff */
[----:B------:R-:W-:-:S02]  /*20f0*/  F2FP.SATFINITE.E4M3.F32.PACK_AB_MERGE_C R62, R63, R62, RZ ;  /* 0x0000003e3f3e723e */ /* 0x000fc400048070ff */
[----:B------:R-:W-:Y:S02]  /*2100*/  F2FP.SATFINITE.E4M3.F32.PACK_AB_MERGE_C R24, R25, R24, RZ ;  /* 0x000000181918723e */ /* 0x000fe400048070ff */
[----:B------:R-:W-:Y:S02]  /*2110*/  F2FP.SATFINITE.E4M3.F32.PACK_AB_MERGE_C R26, R27, R26, RZ ;  /* 0x0000001a1b1a723e */ /* 0x000fe400048070ff */
[----:B------:R-:W-:Y:S02]  /*2120*/  F2FP.SATFINITE.E4M3.F32.PACK_AB_MERGE_C R28, R29, R28, RZ ;  /* 0x0000001c1d1c723e */ /* 0x000fe400048070ff */
[----:B------:R-:W-:Y:S02]  /*2130*/  F2FP.SATFINITE.E4M3.F32.PACK_AB_MERGE_C R30, R31, R30, RZ ;  /* 0x0000001e1f1e723e */ /* 0x000fe400048070ff */
[----:B------:R-:W-:Y:S02]  /*2140*/  LOP3.LUT R3, R3, 0x36, R0, 0xf8, !PT ;  /* 0x0000003603037812 */ /* 0x000fe400078ef800 */
[----:B------:R-:W-:-:S02]  /*2150*/  F2FP.SATFINITE.E4M3.F32.PACK_AB_MERGE_C R128, R129, R128, RZ ;  /* 0x000000808180723e */ /* 0x000fc400048070ff */
[----:B------:R-:W-:Y:S02]  /*2160*/  F2FP.SATFINITE.E4M3.F32.PACK_AB_MERGE_C R130, R131, R130, RZ ;  /* 0x000000828382723e */ /* 0x000fe400048070ff */
[----:B------:R-:W-:Y:S02]  /*2170*/  F2FP.SATFINITE.E4M3.F32.PACK_AB_MERGE_C R132, R133, R132, RZ ;  /* 0x000000848584723e */ /* 0x000fe400048070ff */
[----:B------:R-:W-:Y:S01]  /*2180*/  F2FP.SATFINITE.E4M3.F32.PACK_AB_MERGE_C R134, R135, R134, RZ ;  /* 0x000000868786723e */ /* 0x000fe200048070ff */
[----:B------:R-:W1:Y:S02]  /*2190*/  @!P2 SYNCS.CCTL.IV [UR8+0x7808] ;  /* 0x00780800ff00a9b1 */ /* 0x000e640008000008 */
[----:B-1----:R-:W-:Y:S01]  /*21a0*/  BAR.SYNC.DEFER_BLOCKING 0x0 ;  /* 0x0000000000007b1d */ /* 0x002fe20000010000 */
[----:B------:R-:W-:Y:S02]  /*21b0*/  F2FP.SATFINITE.E4M3.F32.PACK_AB_MERGE_C R96, R97, R96, RZ ;  /* 0x000000606160723e */ /* 0x000fe400048070ff */
[----:B------:R-:W-:-:S02]  /*21c0*/  F2FP.SATFINITE.E4M3.F32.PACK_AB_MERGE_C R98, R99, R98, RZ ;  /* 0x000000626362723e */ /* 0x000fc400048070ff */
[----:B------:R-:W-:Y:S02]  /*21d0*/  F2FP.SATFINITE.E4M3.F32.PACK_AB_MERGE_C R100, R101, R100, RZ ;  /* 0x000000646564723e */ /* 0x000fe400048070ff */
[----:B------:R-:W-:Y:S02]  /*21e0*/  F2FP.SATFINITE.E4M3.F32.PACK_AB_MERGE_C R102, R103, R102, RZ ;  /* 0x000000666766723e */ /* 0x000fe400048070ff */
[----:B------:R-:W-:Y:S02]  /*21f0*/  F2FP.SATFINITE.E4M3.F32.PACK_AB_MERGE_C R64, R65, R64, RZ ;  /* 0x000000404140723e */ /* 0x000fe400048070ff */
[----:B------:R-:W-:Y:S02]  /*2200*/  F2FP.SATFINITE.E4M3.F32.PACK_AB_MERGE_C R66, R67, R66, RZ ;  /* 0x000000424342723e */ /* 0x000fe400048070ff */
[----:B------:R-:W-:Y:S02]  /*2210*/  F2FP.SATFINITE.E4M3.F32.PACK_AB_MERGE_C R68, R69, R68, RZ ;  /* 0x000000444544723e */ /* 0x000fe400048070ff */
[----:B------:R-:W-:-:S02]  /*2220*/  F2FP.SATFINITE.E4M3.F32.PACK_AB_MERGE_C R70, R71, R70, RZ ;  /* 0x000000464746723e */ /* 0x000fc400048070ff */
[----:B------:R-:W-:Y:S02]  /*2230*/  F2FP.SATFINITE.E4M3.F32.PACK_AB_MERGE_C R32, R33, R32, RZ ;  /* 0x000000202120723e */ /* 0x000fe400048070ff */
[----:B------:R-:W-:Y:S02]  /*2240*/  F2FP.SATFINITE.E4M3.F32.PACK_AB_MERGE_C R34, R35, R34, RZ ;  /* 0x000000222322723e */ /* 0x000fe400048070ff */
[----:B------:R-:W-:Y:S02]  /*2250*/  F2FP.SATFINITE.E4M3.F32.PACK_AB_MERGE_C R36, R37, R36, RZ ;  /* 0x000000242524723e */ /* 0x000fe400048070ff */
[----:B------:R-:W-:Y:S01]  /*2260*/  F2FP.SATFINITE.E4M3.F32.PACK_AB_MERGE_C R38, R39, R38, RZ ;  /* 0x000000262726723e */ /* 0x000fe200048070ff */
[----:B------:R-:W1:Y:S01]  /*2270*/  @!P2 SYNCS.CCTL.IV [UR8+0x7810] ;  /* 0x00781000ff00a9b1 */ /* 0x000e620008000008 */
[----:B------:R-:W-:Y:S01]  /*2280*/  ISETP.LT.U32.AND P0, PT, R7, 0x20, P0 ;  /* 0x000000200700780c */ /* 0x000fe20000701070 */
[----:B-1----:R-:W-:Y:S01]  /*2290*/  STS.U16 [R3+UR8], R120 ;  /* 0x0000007803007988 */ /* 0x002fe20008000408 */
[----:B------:R-:W-:-:S02]  /*22a0*/  LOP3.LUT R5, R3, 0x10, RZ, 0x3c, !PT ;  /* 0x0000001003057812 */ /* 0x000fc400078e3cff */
[----:B------:R-:W-:Y:S01]  /*22b0*/  F2FP.SATFINITE.E4M3.F32.PACK_AB_MERGE_C R136, R137, R136, RZ ;  /* 0x000000888988723e */ /* 0x000fe200048070ff */
[----:B------:R-:W-:Y:S01]  /*22c0*/  STS.U16 [R3+UR8+0x200], R122 ;  /* 0x0002007a03007988 */ /* 0x000fe20008000408 */
[----:B------:R-:W-:Y:S02]  /*22d0*/  F2FP.SATFINITE.E4M3.F32.PACK_AB_MERGE_C R138, R139, R138, RZ ;  /* 0x0000008a8b8a723e */ /* 0x000fe400048070ff */
[----:B------:R-:W-:Y:S01]  /*22e0*/  F2FP.SATFINITE.E4M3.F32.PACK_AB_MERGE_C R140, R141, R140, RZ ;  /* 0x0000008c8d8c723e */ /* 0x000fe200048070ff */
[----:B------:R-:W-:Y:S01]  /*22f0*/  STS.U16 [R3+UR8+0x8], R124 ;  /* 0x0000087c03007988 */ /* 0x000fe20008000408 */
[----:B------:R-:W-:Y:S02]  /*2300*/  F2FP.SATFINITE.E4M3.F32.PACK_AB_MERGE_C R142, R143, R142, RZ ;  /* 0x0000008e8f8e723e */ /* 0x000fe400048070ff */
[----:B------:R-:W-:Y:S01]  /*2310*/  F2FP.SATFINITE.E4M3.F32.PACK_AB_MERGE_C R104, R105, R104, RZ ;  /* 0x000000686968723e */ /* 0x000fe200048070ff */
[----:B------:R-:W-:Y:S01]  /*2320*/  STS.U16 [R3+UR8+0x208], R126 ;  /* 0x0002087e03007988 */ /* 0x000fe20008000408 */
[----:B------:R-:W-:Y:S01]  /*2330*/  F2FP.SATFINITE.E4M3.F32.PACK_AB_MERGE_C R106, R107, R106, RZ ;  /* 0x0000006a6b6a723e */ /* 0x000fe200048070ff */
[----:B------:R-:W-:Y:S01]  /*2340*/  VOTEU.ANY UP0, P0 ;  /* 0x00000000003f7886 */ /* 0x000fe20000000100 */
[----:B------:R-:W-:Y:S01]  /*2350*/  F2FP.SATFINITE.E4M3.F32.PACK_AB_MERGE_C R108, R109, R108, RZ ;  /* 0x0000006c6d6c723e */ /* 0x000fe200048070ff */
[----:B------:R-:W-:Y:S01]  /*2360*/  STS.U16 [R3+UR8+0x1000], R88 ;  /* 0x0010005803007988 */ /* 0x000fe20008000408 */
[----:B------:R-:W-:Y:S01]  /*2370*/  F2FP.SATFINITE.E4M3.F32.PACK_AB_MERGE_C R110, R111, R110, RZ ;  /* 0x0000006e6f6e723e */ /* 0x000fe200048070ff */
[----:B------:R-:W-:Y:S01]  /*2380*/  VOTEU.ANY UP1, P0 ;  /* 0x00000000003f7886 */ /* 0x000fe20000020100 */
[----:B------:R-:W-:Y:S01]  /*2390*/  F2FP.SATFINITE.E4M3.F32.PACK_AB_MERGE_C R72, R73, R72, RZ ;  /* 0x000000484948723e */ /* 0x000fe200048070ff */
[----:B------:R-:W-:Y:S01]  /*23a0*/  STS.U16 [R3+UR8+0x1200], R90 ;  /* 0x0012005a03007988 */ /* 0x000fe20008000408 */
[----:B------:R-:W-:Y:S01]  /*23b0*/  F2FP.SATFINITE.E4M3.F32.PACK_AB_MERGE_C R74, R75, R74, RZ ;  /* 0x0000004a4b4a723e */ /* 0x000fe200048070ff */
[----:B------:R-:W-:Y:S01]  /*23c0*/  @UP0 UMOV UR6, UR32 ;  /* 0x0000002000060c82 */ /* 0x000fe20008000000 */
[----:B------:R-:W-:Y:S01]  /*23d0*/  F2FP.SATFINITE.E4M3.F32.PACK_AB_MERGE_C R76, R77, R76, RZ ;  /* 0x0000004c4d4c723e */ /* 0x000fe200048070ff */
[----:B------:R-:W-:Y:S01]  /*23e0*/  STS.U16 [R3+UR8+0x1008], R92 ;  /* 0x0010085c03007988 */ /* 0x000fe20008000408 */
[----:B------:R-:W-:Y:S01]  /*23f0*/  F2FP.SATFINITE.E4M3.F32.PACK_AB_MERGE_C R78, R79, R78, RZ ;  /* 0x0000004e4f4e723e */ /* 0x000fe200048070ff */
[----:B------:R-:W-:Y:S01]  /*2400*/  @UP0 UMOV UR7, UR33 ;  /* 0x0000002100070c82 */ /* 0x000fe20008000000 */
[----:B------:R-:W-:Y:S01]  /*2410*/  F2FP.SATFINITE.E4M3.F32.PACK_AB_MERGE_C R40, R41, R40, RZ ;  /* 0x000000282928723e */ /* 0x000fe200048070ff */
[----:B------:R-:W-:Y:S01]  /*2420*/  STS.U16 [R3+UR8+0x1208], R94 ;  /* 0x0012085e03007988 */ /* 0x000fe20008000408 */
[----:B------:R-:W-:-:S02]  /*2430*/  F2FP.SATFINITE.E4M3.F32.PACK_AB_MERGE_C R42, R43, R42, RZ ;  /* 0x0000002a2b2a723e */ /* 0x000fc400048070ff */
[----:B------:R-:W-:Y:S01]  /*2440*/  F2FP.SATFINITE.E4M3.F32.PACK_AB_MERGE_C R44, R45, R44, RZ ;  /* 0x0000002c2d2c723e */ /* 0x000fe200048070ff */
[----:B------:R-:W-:Y:S01]  /*2450*/  STS.U16 [R3+UR8+0x2000], R56 ;  /* 0x0020003803007988 */ /* 0x000fe20008000408 */
[----:B------:R-:W-:Y:S02]  /*2460*/  F2FP.SATFINITE.E4M3.F32.PACK_AB_MERGE_C R46, R47, R46, RZ ;  /* 0x0000002e2f2e723e */ /* 0x000fe400048070ff */
[----:B------:R-:W-:Y:S01]  /*2470*/  LOP3.LUT R7, R3, 0x20, RZ, 0x3c, !PT ;  /* 0x0000002003077812 */ /* 0x000fe200078e3cff */
[----:B------:R-:W-:Y:S01]  /*2480*/  STS.U16 [R3+UR8+0x2200], R58 ;  /* 0x0022003a03007988 */ /* 0x000fe20008000408 */
[----:B------:R-:W-:Y:S02]  /*2490*/  F2FP.SATFINITE.E4M3.F32.PACK_AB_MERGE_C R144, R145, R144, RZ ;  /* 0x000000909190723e */ /* 0x000fe400048070ff */
[----:B------:R-:W-:Y:S01]  /*24a0*/  F2FP.SATFINITE.E4M3.F32.PACK_AB_MERGE_C R146, R147, R146, RZ ;  /* 0x000000929392723e */ /* 0x000fe200048070ff */
[----:B------:R-:W-:Y:S01]  /*24b0*/  STS.U16 [R3+UR8+0x2008], R60 ;  /* 0x0020083c03007988 */ /* 0x000fe20008000408 */
[----:B------:R-:W-:-:S02]  /*24c0*/  F2FP.SATFINITE.E4M3.F32.PACK_AB_MERGE_C R148, R149, R148, RZ ;  /* 0x000000949594723e */ /* 0x000fc400048070ff */
        /* <DEDUP_REMOVED lines=13> */
[----:B------:R1:W-:Y:S01]  /*25a0*/  STS.U16 [R3+UR8+0x3208], R30 ;  /* 0x0032081e03007988 */ /* 0x0003e20008000408 */
[----:B------:R-:W-:Y:S02]  /*25b0*/  F2FP.SATFINITE.E4M3.F32.PACK_AB_MERGE_C R48, R49, R48, RZ ;  /* 0x000000303130723e */ /* 0x000fe400048070ff */
[----:B------:R-:W-:Y:S01]  /*25c0*/  F2FP.SATFINITE.E4M3.F32.PACK_AB_MERGE_C R50, R51, R50, RZ ;  /* 0x000000323332723e */ /* 0x000fe200048070ff */
[----:B------:R-:W-:Y:S01]  /*25d0*/  STS.U16 [R5+UR8], R128 ;  /* 0x0000008005007988 */ /* 0x000fe20008000408 */
[----:B------:R-:W-:-:S02]  /*25e0*/  F2FP.SATFINITE.E4M3.F32.PACK_AB_MERGE_C R52, R53, R52, RZ ;  /* 0x000000343534723e */ /* 0x000fc400048070ff */
[----:B------:R-:W-:Y:S01]  /*25f0*/  F2FP.SATFINITE.E4M3.F32.PACK_AB_MERGE_C R54, R55, R54, RZ ;  /* 0x000000363736723e */ /* 0x000fe200048070ff */
[----:B------:R-:W-:Y:S01]  /*2600*/  STS.U16 [R5+UR8+0x200], R130 ;  /* 0x0002008205007988 */ /* 0x000fe20008000408 */
[----:B-1----:R-:W-:-:S03]  /*2610*/  LOP3.LUT R3, R3, 0x30, RZ, 0x3c, !PT ;  /* 0x0000003003037812 */ /* 0x002fc600078e3cff */
[----:B------:R-:W-:Y:S04]  /*2620*/  STS.U16 [R5+UR8+0x8], R132 ;  /* 0x0000088405007988 */ /* 0x000fe80008000408 */
        /* <DEDUP_REMOVED lines=13> */
[----:B------:R-:W-:Y:S04]  /*2700*/  STS.U16 [R7+UR8], R136 ;  /* 0x0000008807007988 */ /* 0x000fe80008000408 */
        /* <DEDUP_REMOVED lines=30> */
[----:B------:R-:W-:Y:S01]  /*28f0*/  STS.U16 [R3+UR8+0x3208], R54 ;  /* 0x0032083603007988 */ /* 0x000fe20008000408 */
[----:B------:R1:W-:Y:S06]  /*2900*/  MEMBAR.ALL.CTA ;  /* 0x0000000000007992 */ /* 0x0003ec0000008000 */
[----:B-1----:R-:W1:Y:S02]  /*2910*/  FENCE.VIEW.ASYNC.S ;  /* 0x00000000000073c6 */ /* 0x002e640000000000 */
[----:B-1----:R-:W-:Y:S06]  /*2920*/  BAR.SYNC.DEFER_BLOCKING 0x0 ;  /* 0x0000000000007b1d */ /* 0x002fec0000010000 */
[----:B------:R1:W-:Y:S01]  /*2930*/  @UP1 UTMASTG.2D [UR8], [UR6] ;  /* 0x00000008060013b5 */ /* 0x0003e20008008000 */
[----:B------:R0:W-:Y:S01]  /*2940*/  UTMACMDFLUSH ;  /* 0x00000000000079b7 */ /* 0x0001e20000000000 */
[----:B------:R-:W-:-:S04]  /*2950*/  DEPBAR.LE SB0, 0x0 ;  /* 0x000080000000791a */ /* 0x000fc80000000000 */
[----:B------:R-:W-:Y:S06]  /*2960*/  BAR.SYNC.DEFER_BLOCKING 0x0 ;  /* 0x0000000000007b1d */ /* 0x000fec0000010000 */
[----:B-1----:R-:W-:Y:S05]  /*2970*/  EXIT ;  /* 0x000000000000794d */ /* 0x002fea0003800000 */
.L_x_49:
[----:B------:R-:W1:Y:S02]  /*2980*/  SYNCS.PHASECHK.TRANS64.TRYWAIT P0, [UR9+0x7800], R2 ;  /* 0x00780002ff0075a7 */ /* 0x000e640008000149 */
[----:B-1----:R-:W-:Y:S05]  /*2990*/  @!P0 BRA `(.L_x_49) ;  /* 0xfffffffc00f88947 */ /* 0x002fea000383ffff */
[----:B------:R-:W-:Y:S05]  /*29a0*/  BRA `(.L_x_51) ;  /* 0xfffffff400147947 */ /* 0x000fea000383ffff */
.L_x_52:
[----:B------:R-:W-:-:S00]  /*29b0*/  BRA `(.L_x_52) ;  /* 0xfffffffc00fc7947 */ /* 0x000fc0000383ffff */
[----:B------:R-:W-:-:S00]  /*29c0*/  NOP ;  /* 0x0000000000007918 */ /* 0x000fc00000000000 */
        /* <DEDUP_REMOVED lines=11> */
.L_x_53:


//--------------------- .nv.shared.gluon_wgmma    --------------------------
	.section	.nv.shared.gluon_wgmma,"aw",@nobits
	.sectionflags	@""
	.align	16
	.zero		1024


//--------------------- .nv.shared.reserved.0     --------------------------
	.section	.nv.shared.reserved.0,"aw",@nobits
	.weak		__nv_reservedSMEM_offset_0_alias
	.size		__nv_reservedSMEM_offset_0_alias, 0, 0
	.other		__nv_reservedSMEM_offset_0_alias,@"STO_CUDA_RESERVED_SHARED STV_DEFAULT"
__nv_reservedSMEM_offset_0_alias:
	.zero		0


//--------------------- .nv.constant0.gluon_wgmma --------------------------
	.section	.nv.constant0.gluon_wgmma,"a",@progbits
	.sectionflags	@""
	.align	4
.nv.constant0.gluon_wgmma:
	.zero		608


//--------------------- SYMBOLS --------------------------

	.type		.nv.reservedSmem.offset0,@object
	.size		.nv.reservedSmem.offset0,0x4
